//
// Generated by NVIDIA NVVM Compiler
//
// Compiler Build ID: CL-36424714
// Cuda compilation tools, release 13.0, V13.0.88
// Based on NVVM 20.0.0
//

.version 9.0
.target sm_100
.address_size 64

	// .globl	_Z9sgemv_deviiPKfS0_Pf
.extern .func __assertfail
(
	.param .b64 __assertfail_param_0,
	.param .b64 __assertfail_param_1,
	.param .b32 __assertfail_param_2,
	.param .b64 __assertfail_param_3,
	.param .b64 __assertfail_param_4
)
;
.global .align 1 .b8 __unnamed_1[64] = {118, 111, 105, 100, 32, 115, 103, 101, 109, 118, 95, 100, 101, 118, 40, 105, 110, 116, 44, 32, 105, 110, 116, 44, 32, 99, 111, 110, 115, 116, 32, 102, 108, 111, 97, 116, 32, 42, 44, 32, 99, 111, 110, 115, 116, 32, 102, 108, 111, 97, 116, 32, 42, 44, 32, 102, 108, 111, 97, 116, 32, 42, 41};
.global .align 1 .b8 $str[28] = {103, 114, 105, 100, 68, 105, 109, 46, 120, 32, 61, 61, 32, 103, 114, 105, 100, 68, 105, 109, 46, 122, 32, 61, 61, 32, 49};
.global .align 1 .b8 $str$1[27] = {47, 116, 109, 112, 47, 115, 97, 115, 115, 95, 99, 117, 95, 121, 98, 116, 106, 122, 100, 116, 119, 47, 107, 46, 99, 117};
.global .align 1 .b8 $str$2[23] = {98, 108, 111, 99, 107, 68, 105, 109, 46, 120, 32, 61, 61, 32, 119, 97, 114, 112, 83, 105, 122, 101};
.global .align 1 .b8 $str$3[23] = {98, 108, 111, 99, 107, 68, 105, 109, 46, 121, 32, 61, 61, 32, 100, 105, 118, 95, 115, 105, 122, 101};
.global .align 1 .b8 $str$4[20] = {109, 32, 37, 32, 98, 108, 111, 99, 107, 95, 115, 105, 122, 101, 32, 61, 61, 32, 48};
.global .align 1 .b8 $str$5[20] = {110, 32, 37, 32, 98, 108, 111, 99, 107, 95, 115, 105, 122, 101, 32, 61, 61, 32, 48};

.visible .entry _Z9sgemv_deviiPKfS0_Pf(
	.param .u32 _Z9sgemv_deviiPKfS0_Pf_param_0,
	.param .u32 _Z9sgemv_deviiPKfS0_Pf_param_1,
	.param .u64 .ptr .align 1 _Z9sgemv_deviiPKfS0_Pf_param_2,
	.param .u64 .ptr .align 1 _Z9sgemv_deviiPKfS0_Pf_param_3,
	.param .u64 .ptr .align 1 _Z9sgemv_deviiPKfS0_Pf_param_4
)
{
	.reg .pred 	%p<37>;
	.reg .b32 	%r<94>;
	.reg .b32 	%f<164>;
	.reg .b64 	%rd<77>;

	ld.param.u32 	%r19, [_Z9sgemv_deviiPKfS0_Pf_param_0];
	ld.param.u32 	%r20, [_Z9sgemv_deviiPKfS0_Pf_param_1];
	ld.param.u64 	%rd15, [_Z9sgemv_deviiPKfS0_Pf_param_2];
	ld.param.u64 	%rd17, [_Z9sgemv_deviiPKfS0_Pf_param_3];
	ld.param.u64 	%rd16, [_Z9sgemv_deviiPKfS0_Pf_param_4];
	cvta.to.global.u64 	%rd75, %rd17;
	mov.u32 	%r21, %nctaid.x;
	mov.u32 	%r22, %nctaid.z;
	setp.eq.s32 	%p1, %r21, %r22;
	@%p1 bra 	$L__BB0_2;
	mov.u64 	%rd18, $str;
	cvta.global.u64 	%rd19, %rd18;
	mov.u64 	%rd20, $str$1;
	cvta.global.u64 	%rd21, %rd20;
	mov.u64 	%rd22, __unnamed_1;
	cvta.global.u64 	%rd23, %rd22;
	{ // callseq 0, 0
	.param .b64 param0;
	st.param.b64 	[param0], %rd19;
	.param .b64 param1;
	st.param.b64 	[param1], %rd21;
	.param .b32 param2;
	st.param.b32 	[param2], 11;
	.param .b64 param3;
	st.param.b64 	[param3], %rd23;
	.param .b64 param4;
	st.param.b64 	[param4], 1;
	call.uni 
	__assertfail, 
	(
	param0, 
	param1, 
	param2, 
	param3, 
	param4
	);
	} // callseq 0
$L__BB0_2:
	mov.u32 	%r23, %ntid.x;
	setp.eq.s32 	%p2, %r23, 32;
	@%p2 bra 	$L__BB0_4;
	mov.u64 	%rd24, $str$2;
	cvta.global.u64 	%rd25, %rd24;
	mov.u64 	%rd26, $str$1;
	cvta.global.u64 	%rd27, %rd26;
	mov.u64 	%rd28, __unnamed_1;
	cvta.global.u64 	%rd29, %rd28;
	{ // callseq 1, 0
	.param .b64 param0;
	st.param.b64 	[param0], %rd25;
	.param .b64 param1;
	st.param.b64 	[param1], %rd27;
	.param .b32 param2;
	st.param.b32 	[param2], 12;
	.param .b64 param3;
	st.param.b64 	[param3], %rd29;
	.param .b64 param4;
	st.param.b64 	[param4], 1;
	call.uni 
	__assertfail, 
	(
	param0, 
	param1, 
	param2, 
	param3, 
	param4
	);
	} // callseq 1
$L__BB0_4:
	mov.u32 	%r24, %ntid.y;
	setp.eq.s32 	%p3, %r24, 4;
	@%p3 bra 	$L__BB0_6;
	mov.u64 	%rd30, $str$3;
	cvta.global.u64 	%rd31, %rd30;
	mov.u64 	%rd32, $str$1;
	cvta.global.u64 	%rd33, %rd32;
	mov.u64 	%rd34, __unnamed_1;
	cvta.global.u64 	%rd35, %rd34;
	{ // callseq 2, 0
	.param .b64 param0;
	st.param.b64 	[param0], %rd31;
	.param .b64 param1;
	st.param.b64 	[param1], %rd33;
	.param .b32 param2;
	st.param.b32 	[param2], 13;
	.param .b64 param3;
	st.param.b64 	[param3], %rd35;
	.param .b64 param4;
	st.param.b64 	[param4], 1;
	call.uni 
	__assertfail, 
	(
	param0, 
	param1, 
	param2, 
	param3, 
	param4
	);
	} // callseq 2
$L__BB0_6:
	and.b32  	%r25, %r19, 31;
	setp.eq.s32 	%p4, %r25, 0;
	@%p4 bra 	$L__BB0_8;
	mov.u64 	%rd36, $str$4;
	cvta.global.u64 	%rd37, %rd36;
	mov.u64 	%rd38, $str$1;
	cvta.global.u64 	%rd39, %rd38;
	mov.u64 	%rd40, __unnamed_1;
	cvta.global.u64 	%rd41, %rd40;
	{ // callseq 3, 0
	.param .b64 param0;
	st.param.b64 	[param0], %rd37;
	.param .b64 param1;
	st.param.b64 	[param1], %rd39;
	.param .b32 param2;
	st.param.b32 	[param2], 14;
	.param .b64 param3;
	st.param.b64 	[param3], %rd41;
	.param .b64 param4;
	st.param.b64 	[param4], 1;
	call.uni 
	__assertfail, 
	(
	param0, 
	param1, 
	param2, 
	param3, 
	param4
	);
	} // callseq 3
$L__BB0_8:
	and.b32  	%r26, %r20, 31;
	setp.eq.s32 	%p5, %r26, 0;
	@%p5 bra 	$L__BB0_10;
	mov.u64 	%rd42, $str$5;
	cvta.global.u64 	%rd43, %rd42;
	mov.u64 	%rd44, $str$1;
	cvta.global.u64 	%rd45, %rd44;
	mov.u64 	%rd46, __unnamed_1;
	cvta.global.u64 	%rd47, %rd46;
	{ // callseq 4, 0
	.param .b64 param0;
	st.param.b64 	[param0], %rd43;
	.param .b64 param1;
	st.param.b64 	[param1], %rd45;
	.param .b32 param2;
	st.param.b32 	[param2], 15;
	.param .b64 param3;
	st.param.b64 	[param3], %rd47;
	.param .b64 param4;
	st.param.b64 	[param4], 1;
	call.uni 
	__assertfail, 
	(
	param0, 
	param1, 
	param2, 
	param3, 
	param4
	);
	} // callseq 4
$L__BB0_10:
	mov.u32 	%r27, %ctaid.y;
	shl.b32 	%r28, %r27, 5;
	mov.u32 	%r29, %tid.y;
	shl.b32 	%r1, %r29, 2;
	add.s32 	%r30, %r28, %r1;
	mul.lo.s32 	%r31, %r20, %r30;
	cvta.to.global.u64 	%rd48, %rd15;
	mul.wide.u32 	%rd49, %r31, 4;
	add.s64 	%rd74, %rd48, %rd49;
	cvta.to.global.u64 	%rd50, %rd16;
	mul.wide.u32 	%rd51, %r30, 4;
	add.s64 	%rd3, %rd50, %rd51;
	mov.u32 	%r2, %tid.x;
	cvt.u64.u32 	%rd4, %r2;
	mul.wide.u32 	%rd52, %r2, 4;
	add.s64 	%rd53, %rd74, %rd52;
	ld.global.nc.f32 	%f151, [%rd53];
	add.s32 	%r32, %r20, %r2;
	mul.wide.u32 	%rd54, %r32, 4;
	add.s64 	%rd55, %rd74, %rd54;
	ld.global.nc.f32 	%f150, [%rd55];
	shl.b32 	%r3, %r20, 1;
	add.s32 	%r33, %r32, %r20;
	mul.wide.u32 	%rd56, %r33, 4;
	add.s64 	%rd57, %rd74, %rd56;
	ld.global.nc.f32 	%f149, [%rd57];
	mul.lo.s32 	%r4, %r20, 3;
	add.s32 	%r34, %r33, %r20;
	mul.wide.u32 	%rd58, %r34, 4;
	add.s64 	%rd59, %rd74, %rd58;
	ld.global.nc.f32 	%f148, [%rd59];
	setp.lt.s32 	%p6, %r20, 1;
	mov.f32 	%f156, 0f00000000;
	mov.f32 	%f157, %f156;
	mov.f32 	%f158, %f156;
	mov.f32 	%f159, %f156;
	mov.f32 	%f160, %f156;
	mov.f32 	%f161, %f156;
	mov.f32 	%f162, %f156;
	mov.f32 	%f163, %f156;
	@%p6 bra 	$L__BB0_23;
	shl.b64 	%rd60, %rd4, 2;
	add.s64 	%rd61, %rd75, %rd60;
	ld.global.nc.u32 	%r87, [%rd61];
	add.s32 	%r6, %r20, -1;
	setp.lt.u32 	%p7, %r20, 33;
	mov.b32 	%r91, 32;
	mov.f32 	%f156, 0f00000000;
	@%p7 bra 	$L__BB0_19;
	mov.b32 	%r88, 0;
	mov.f32 	%f156, 0f00000000;
	add.s32 	%r38, %r1, 1;
	mul.wide.u32 	%rd63, %r20, 4;
	mul.wide.u32 	%rd64, %r3, 4;
	mul.wide.u32 	%rd65, %r4, 4;
	mov.f32 	%f157, %f156;
	mov.f32 	%f158, %f156;
	mov.f32 	%f159, %f156;
	mov.f32 	%f160, %f156;
	mov.f32 	%f161, %f156;
	mov.f32 	%f162, %f156;
	mov.f32 	%f163, %f156;
	mov.u32 	%r89, %r88;
$L__BB0_13:
	mov.u32 	%r8, %r88;
	bar.warp.sync 	-1;
	shfl.sync.idx.b32	%r37|%p8, %r87, %r1, 31, -1;
	mov.b32 	%f88, %r37;
	fma.rn.f32 	%f17, %f151, %f88, %f159;
	shfl.sync.idx.b32	%r39|%p9, %r87, %r38, 31, -1;
	mov.b32 	%f89, %r39;
	fma.rn.f32 	%f18, %f150, %f89, %f158;
	add.s32 	%r40, %r1, 2;
	shfl.sync.idx.b32	%r41|%p10, %r87, %r40, 31, -1;
	mov.b32 	%f90, %r41;
	fma.rn.f32 	%f19, %f149, %f90, %f157;
	add.s32 	%r42, %r1, 3;
	shfl.sync.idx.b32	%r43|%p11, %r87, %r42, 31, -1;
	mov.b32 	%f91, %r43;
	fma.rn.f32 	%f20, %f148, %f91, %f156;
	add.s32 	%r44, %r8, 32;
	setp.lt.s32 	%p12, %r44, %r20;
	add.s64 	%rd7, %rd74, %rd52;
	add.s64 	%rd8, %rd75, %rd52;
	add.s64 	%rd9, %rd7, %rd63;
	add.s64 	%rd10, %rd7, %rd64;
	add.s64 	%rd11, %rd7, %rd65;
	mov.u32 	%r92, %r87;
	@%p12 bra 	$L__BB0_14;
	bra.uni 	$L__BB0_15;
$L__BB0_14:
	ld.global.nc.f32 	%f151, [%rd7+128];
	ld.global.nc.f32 	%f150, [%rd9+128];
	ld.global.nc.f32 	%f149, [%rd10+128];
	ld.global.nc.f32 	%f148, [%rd11+128];
	ld.global.nc.u32 	%r92, [%rd8+128];
$L__BB0_15:
	bar.warp.sync 	-1;
	add.s32 	%r45, %r1, 16;
	shfl.sync.idx.b32	%r46|%p13, %r87, %r45, 31, -1;
	mov.b32 	%f92, %r46;
	fma.rn.f32 	%f57, %f151, %f92, %f163;
	add.s32 	%r47, %r1, 17;
	shfl.sync.idx.b32	%r48|%p14, %r87, %r47, 31, -1;
	mov.b32 	%f93, %r48;
	fma.rn.f32 	%f58, %f150, %f93, %f162;
	add.s32 	%r49, %r1, 18;
	shfl.sync.idx.b32	%r50|%p15, %r87, %r49, 31, -1;
	mov.b32 	%f94, %r50;
	fma.rn.f32 	%f59, %f149, %f94, %f161;
	add.s32 	%r51, %r1, 19;
	shfl.sync.idx.b32	%r52|%p16, %r87, %r51, 31, -1;
	mov.b32 	%f95, %r52;
	fma.rn.f32 	%f60, %f148, %f95, %f160;
	bar.warp.sync 	-1;
	shfl.sync.idx.b32	%r53|%p17, %r92, %r1, 31, -1;
	mov.b32 	%f96, %r53;
	fma.rn.f32 	%f159, %f151, %f96, %f17;
	add.s32 	%r54, %r1, 1;
	shfl.sync.idx.b32	%r55|%p18, %r92, %r54, 31, -1;
	mov.b32 	%f97, %r55;
	fma.rn.f32 	%f158, %f150, %f97, %f18;
	add.s32 	%r56, %r1, 2;
	shfl.sync.idx.b32	%r57|%p19, %r92, %r56, 31, -1;
	mov.b32 	%f98, %r57;
	fma.rn.f32 	%f157, %f149, %f98, %f19;
	add.s32 	%r58, %r1, 3;
	shfl.sync.idx.b32	%r59|%p20, %r92, %r58, 31, -1;
	mov.b32 	%f99, %r59;
	fma.rn.f32 	%f156, %f148, %f99, %f20;
	add.s32 	%r88, %r8, 64;
	setp.ge.s32 	%p21, %r88, %r20;
	mov.u32 	%r87, %r92;
	@%p21 bra 	$L__BB0_17;
	ld.global.nc.f32 	%f151, [%rd7+256];
	ld.global.nc.f32 	%f150, [%rd9+256];
	ld.global.nc.f32 	%f149, [%rd10+256];
	ld.global.nc.f32 	%f148, [%rd11+256];
	ld.global.nc.u32 	%r87, [%rd8+256];
$L__BB0_17:
	bar.warp.sync 	-1;
	add.s32 	%r60, %r1, 16;
	shfl.sync.idx.b32	%r61|%p22, %r92, %r60, 31, -1;
	mov.b32 	%f100, %r61;
	fma.rn.f32 	%f163, %f151, %f100, %f57;
	add.s32 	%r62, %r1, 17;
	shfl.sync.idx.b32	%r63|%p23, %r92, %r62, 31, -1;
	mov.b32 	%f101, %r63;
	fma.rn.f32 	%f162, %f150, %f101, %f58;
	add.s32 	%r64, %r1, 18;
	shfl.sync.idx.b32	%r65|%p24, %r92, %r64, 31, -1;
	mov.b32 	%f102, %r65;
	fma.rn.f32 	%f161, %f149, %f102, %f59;
	add.s32 	%r66, %r1, 19;
	shfl.sync.idx.b32	%r67|%p25, %r92, %r66, 31, -1;
	mov.b32 	%f103, %r67;
	fma.rn.f32 	%f160, %f148, %f103, %f60;
	add.s64 	%rd75, %rd75, 256;
	add.s64 	%rd74, %rd74, 256;
	add.s32 	%r89, %r89, 2;
	shr.u32 	%r68, %r6, 5;
	add.s32 	%r69, %r68, 1;
	and.b32  	%r70, %r69, 268435454;
	setp.eq.s32 	%p26, %r89, %r70;
	@%p26 bra 	$L__BB0_18;
	bra.uni 	$L__BB0_13;
$L__BB0_18:
	add.s32 	%r91, %r8, 96;
$L__BB0_19:
	and.b32  	%r71, %r6, 32;
	setp.ne.s32 	%p27, %r71, 0;
	@%p27 bra 	$L__BB0_23;
	bar.warp.sync 	-1;
	shfl.sync.idx.b32	%r72|%p28, %r87, %r1, 31, -1;
	mov.b32 	%f104, %r72;
	fma.rn.f32 	%f159, %f151, %f104, %f159;
	add.s32 	%r73, %r1, 1;
	shfl.sync.idx.b32	%r74|%p29, %r87, %r73, 31, -1;
	mov.b32 	%f105, %r74;
	fma.rn.f32 	%f158, %f150, %f105, %f158;
	add.s32 	%r75, %r1, 2;
	shfl.sync.idx.b32	%r76|%p30, %r87, %r75, 31, -1;
	mov.b32 	%f106, %r76;
	fma.rn.f32 	%f157, %f149, %f106, %f157;
	add.s32 	%r77, %r1, 3;
	shfl.sync.idx.b32	%r78|%p31, %r87, %r77, 31, -1;
	mov.b32 	%f107, %r78;
	fma.rn.f32 	%f156, %f148, %f107, %f156;
	setp.ge.s32 	%p32, %r91, %r20;
	@%p32 bra 	$L__BB0_22;
	mul.wide.u32 	%rd66, %r2, 4;
	add.s64 	%rd67, %rd74, %rd66;
	ld.global.nc.f32 	%f151, [%rd67+128];
	mul.wide.u32 	%rd68, %r20, 4;
	add.s64 	%rd69, %rd67, %rd68;
	ld.global.nc.f32 	%f150, [%rd69+128];
	mul.wide.u32 	%rd70, %r3, 4;
	add.s64 	%rd71, %rd67, %rd70;
	ld.global.nc.f32 	%f149, [%rd71+128];
	mul.wide.u32 	%rd72, %r4, 4;
	add.s64 	%rd73, %rd67, %rd72;
	ld.global.nc.f32 	%f148, [%rd73+128];
$L__BB0_22:
	bar.warp.sync 	-1;
	add.s32 	%r79, %r1, 16;
	shfl.sync.idx.b32	%r80|%p33, %r87, %r79, 31, -1;
	mov.b32 	%f108, %r80;
	fma.rn.f32 	%f163, %f151, %f108, %f163;
	add.s32 	%r81, %r1, 17;
	shfl.sync.idx.b32	%r82|%p34, %r87, %r81, 31, -1;
	mov.b32 	%f109, %r82;
	fma.rn.f32 	%f162, %f150, %f109, %f162;
	add.s32 	%r83, %r1, 18;
	shfl.sync.idx.b32	%r84|%p35, %r87, %r83, 31, -1;
	mov.b32 	%f110, %r84;
	fma.rn.f32 	%f161, %f149, %f110, %f161;
	add.s32 	%r85, %r1, 19;
	shfl.sync.idx.b32	%r86|%p36, %r87, %r85, 31, -1;
	mov.b32 	%f111, %r86;
	fma.rn.f32 	%f160, %f148, %f111, %f160;
$L__BB0_23:
	atom.global.add.f32 	%f112, [%rd3], %f159;
	atom.global.add.f32 	%f113, [%rd3+64], %f163;
	atom.global.add.f32 	%f114, [%rd3+4], %f158;
	atom.global.add.f32 	%f115, [%rd3+68], %f162;
	atom.global.add.f32 	%f116, [%rd3+8], %f157;
	atom.global.add.f32 	%f117, [%rd3+72], %f161;
	atom.global.add.f32 	%f118, [%rd3+12], %f156;
	atom.global.add.f32 	%f119, [%rd3+76], %f160;
	ret;

}


// ===== COMPILED SASS (sm_100) =====

	.target	sm_100

	.elftype	@"ET_EXEC"


//--------------------- .note.nv.tkinfo           --------------------------
	.section	.note.nv.tkinfo,"",@"SHT_NOTE"
	.sectionflags	@"SHF_NOTE_NV_TKINFO"
	.tkinfo
        /*0018*/ 	.word	0x00000002
        /*0030*/ 	.string	""
        /*0030*/ 	.string	"ptxas"
        /*0030*/ 	.string	"Cuda compilation tools, release 13.0, V13.0.88"
        /*0030*/ 	.string	"Build cuda_13.0.r13.0/compiler.36424714_0"
        /*0030*/ 	.string	"-arch sm_100 -m 64 "



//--------------------- .note.nv.cuinfo           --------------------------
	.section	.note.nv.cuinfo,"",@"SHT_NOTE"
	.sectionflags	@"SHF_NOTE_NV_CUINFO"
        /*0018*/ 	.short	0x0002
        /*001a*/ 	.short	0x0064
        /*001c*/ 	.short	0x0082
	.zero		2


//--------------------- .nv.info                  --------------------------
	.section	.nv.info,"",@"SHT_CUDA_INFO"
	.align	4


	//----- nvinfo : EIATTR_REGCOUNT
	.align		4
        /*0000*/ 	.byte	0x04, 0x2f
        /*0002*/ 	.short	(.L_8 - .L_7)
	.align		4
.L_7:
        /*0004*/ 	.word	index@(_Z9sgemv_deviiPKfS0_Pf)
        /*0008*/ 	.word	0x0000003e


	//----- nvinfo : EIATTR_FRAME_SIZE
	.align		4
.L_8:
        /*000c*/ 	.byte	0x04, 0x11
        /*000e*/ 	.short	(.L_10 - .L_9)
	.align		4
.L_9:
        /*0010*/ 	.word	index@(_Z9sgemv_deviiPKfS0_Pf)
        /*0014*/ 	.word	0x00000000


	//----- nvinfo : EIATTR_MIN_STACK_SIZE
	.align		4
.L_10:
        /*0018*/ 	.byte	0x04, 0x12
        /*001a*/ 	.short	(.L_12 - .L_11)
	.align		4
.L_11:
        /*001c*/ 	.word	index@(_Z9sgemv_deviiPKfS0_Pf)
        /*0020*/ 	.word	0x00000000
.L_12:


//--------------------- .nv.compat                --------------------------
	.section	.nv.compat,"",@"SHT_CUDA_COMPAT_INFO"
	.align	4
        /*0000*/ 	.byte	0x02, 0x09, 0x00, 0x00, 0x02, 0x02, 0x01, 0x00, 0x02, 0x05, 0x05, 0x00, 0x03, 0x07, 0x01, 0x01
        /*0010*/ 	.byte	0x02, 0x03, 0x00, 0x00, 0x02, 0x06, 0x01, 0x00, 0x04, 0x0b, 0x08, 0x00, 0x09, 0x00, 0x00, 0x00
        /*0020*/ 	.byte	0x00, 0x00, 0x00, 0x00


//--------------------- .nv.info._Z9sgemv_deviiPKfS0_Pf --------------------------
	.section	.nv.info._Z9sgemv_deviiPKfS0_Pf,"",@"SHT_CUDA_INFO"
	.sectionflags	@""
	.align	4


	//----- nvinfo : EIATTR_CUDA_API_VERSION
	.align		4
        /*0000*/ 	.byte	0x04, 0x37
        /*0002*/ 	.short	(.L_14 - .L_13)
.L_13:
        /*0004*/ 	.word	0x00000082


	//----- nvinfo : EIATTR_KPARAM_INFO
	.align		4
.L_14:
        /*0008*/ 	.byte	0x04, 0x17
        /*000a*/ 	.short	(.L_16 - .L_15)
.L_15:
        /*000c*/ 	.word	0x00000000
        /*0010*/ 	.short	0x0004
        /*0012*/ 	.short	0x0018
        /*0014*/ 	.byte	0x00, 0xf5, 0x21, 0x00


	//----- nvinfo : EIATTR_KPARAM_INFO
	.align		4
.L_16:
        /*0018*/ 	.byte	0x04, 0x17
        /*001a*/ 	.short	(.L_18 - .L_17)
.L_17:
        /*001c*/ 	.word	0x00000000
        /*0020*/ 	.short	0x0003
        /*0022*/ 	.short	0x0010
        /*0024*/ 	.byte	0x00, 0xf5, 0x21, 0x00


	//----- nvinfo : EIATTR_KPARAM_INFO
	.align		4
.L_18:
        /*0028*/ 	.byte	0x04, 0x17
        /*002a*/ 	.short	(.L_20 - .L_19)
.L_19:
        /*002c*/ 	.word	0x00000000
        /*0030*/ 	.short	0x0002
        /*0032*/ 	.short	0x0008
        /*0034*/ 	.byte	0x00, 0xf5, 0x21, 0x00


	//----- nvinfo : EIATTR_KPARAM_INFO
	.align		4
.L_20:
        /*0038*/ 	.byte	0x04, 0x17
        /*003a*/ 	.short	(.L_22 - .L_21)
.L_21:
        /*003c*/ 	.word	0x00000000
        /*0040*/ 	.short	0x0001
        /*0042*/ 	.short	0x0004
        /*0044*/ 	.byte	0x00, 0xf0, 0x11, 0x00


	//----- nvinfo : EIATTR_KPARAM_INFO
	.align		4
.L_22:
        /*0048*/ 	.byte	0x04, 0x17
        /*004a*/ 	.short	(.L_24 - .L_23)
.L_23:
        /*004c*/ 	.word	0x00000000
        /*0050*/ 	.short	0x0000
        /*0052*/ 	.short	0x0000
        /*0054*/ 	.byte	0x00, 0xf0, 0x11, 0x00


	//----- nvinfo : EIATTR_SPARSE_MMA_MASK
	.align		4
.L_24:
        /*0058*/ 	.byte	0x03, 0x50
        /*005a*/ 	.short	0x0000


	//----- nvinfo : EIATTR_MAXREG_COUNT
	.align		4
        /*005c*/ 	.byte	0x03, 0x1b
        /*005e*/ 	.short	0x00ff


	//----- nvinfo : EIATTR_EXTERNS
	.align		4
        /*0060*/ 	.byte	0x04, 0x0f
        /*0062*/ 	.short	(.L_26 - .L_25)


	//   ....[0]....
	.align		4
.L_25:
        /*0064*/ 	.word	index@(__assertfail)


	//----- nvinfo : EIATTR_MERCURY_ISA_VERSION
	.align		4
.L_26:
        /*0068*/ 	.byte	0x03, 0x5f
        /*006a*/ 	.short	0x0101


	//----- nvinfo : EIATTR_COOP_GROUP_MASK_REGIDS
	.align		4
        /*006c*/ 	.byte	0x04, 0x29
        /*006e*/ 	.short	(.L_28 - .L_27)


	//   ....[0]....
.L_27:
        /*0070*/ 	.word	0xffffffff


	//   ....[1]....
        /*0074*/ 	.word	0xffffffff


	//   ....[2]....
        /*0078*/ 	.word	0xffffffff


	//   ....[3]....
        /*007c*/ 	.word	0xffffffff


	//   ....[4]....
        /*0080*/ 	.word	0xffffffff


	//   ....[5]....
        /*0084*/ 	.word	0xffffffff


	//   ....[6]....
        /*0088*/ 	.word	0xffffffff


	//   ....[7]....
        /*008c*/ 	.word	0xffffffff


	//   ....[8]....
        /*0090*/ 	.word	0xffffffff


	//   ....[9]....
        /*0094*/ 	.word	0xffffffff


	//   ....[10]....
        /*0098*/ 	.word	0xffffffff


	//   ....[11]....
        /*009c*/ 	.word	0xffffffff


	//   ....[12]....
        /*00a0*/ 	.word	0xffffffff


	//   ....[13]....
        /*00a4*/ 	.word	0xffffffff


	//   ....[14]....
        /*00a8*/ 	.word	0xffffffff


	//   ....[15]....
        /*00ac*/ 	.word	0xffffffff


	//   ....[16]....
        /*00b0*/ 	.word	0xffffffff


	//   ....[17]....
        /*00b4*/ 	.word	0xffffffff


	//   ....[18]....
        /*00b8*/ 	.word	0xffffffff


	//   ....[19]....
        /*00bc*/ 	.word	0xffffffff


	//   ....[20]....
        /*00c0*/ 	.word	0xffffffff


	//   ....[21]....
        /*00c4*/ 	.word	0xffffffff


	//   ....[22]....
        /*00c8*/ 	.word	0xffffffff


	//   ....[23]....
        /*00cc*/ 	.word	0xffffffff


	//   ....[24]....
        /*00d0*/ 	.word	0xffffffff


	//   ....[25]....
        /*00d4*/ 	.word	0xffffffff


	//   ....[26]....
        /*00d8*/ 	.word	0xffffffff


	//   ....[27]....
        /*00dc*/ 	.word	0xffffffff


	//   ....[28]....
        /*00e0*/ 	.word	0xffffffff


	//   ....[29]....
        /*00e4*/ 	.word	0xffffffff


	//   ....[30]....
        /*00e8*/ 	.word	0xffffffff


	//   ....[31]....
        /*00ec*/ 	.word	0xffffffff


	//   ....[32]....
        /*00f0*/ 	.word	0xffffffff


	//   ....[33]....
        /*00f4*/ 	.word	0xffffffff


	//   ....[34]....
        /*00f8*/ 	.word	0xffffffff


	//   ....[35]....
        /*00fc*/ 	.word	0xffffffff


	//   ....[36]....
        /*0100*/ 	.word	0xffffffff


	//   ....[37]....
        /*0104*/ 	.word	0xffffffff


	//   ....[38]....
        /*0108*/ 	.word	0xffffffff


	//   ....[39]....
        /*010c*/ 	.word	0xffffffff


	//   ....[40]....
        /*0110*/ 	.word	0xffffffff


	//   ....[41]....
        /*0114*/ 	.word	0xffffffff


	//   ....[42]....
        /*0118*/ 	.word	0xffffffff


	//   ....[43]....
        /*011c*/ 	.word	0xffffffff


	//   ....[44]....
        /*0120*/ 	.word	0xffffffff


	//   ....[45]....
        /*0124*/ 	.word	0xffffffff


	//   ....[46]....
        /*0128*/ 	.word	0xffffffff


	//   ....[47]....
        /*012c*/ 	.word	0xffffffff


	//   ....[48]....
        /*0130*/ 	.word	0xffffffff


	//   ....[49]....
        /*0134*/ 	.word	0xffffffff


	//   ....[50]....
        /*0138*/ 	.word	0x0500000f


	//   ....[51]....
        /*013c*/ 	.word	0x0500000f


	//   ....[52]....
        /*0140*/ 	.word	0x0500000f


	//   ....[53]....
        /*0144*/ 	.word	0x0500000f


	//   ....[54]....
        /*0148*/ 	.word	0x0500000f


	//   ....[55]....
        /*014c*/ 	.word	0x0500000f


	//   ....[56]....
        /*0150*/ 	.word	0x0500000f


	//   ....[57]....
        /*0154*/ 	.word	0x0500000f


	//   ....[58]....
        /*0158*/ 	.word	0x0500000f


	//   ....[59]....
        /*015c*/ 	.word	0x0500000f


	//   ....[60]....
        /*0160*/ 	.word	0x0500000f


	//   ....[61]....
        /*0164*/ 	.word	0x0500000f


	//   ....[62]....
        /*0168*/ 	.word	0x0500000f


	//   ....[63]....
        /*016c*/ 	.word	0x0500000f


	//   ....[64]....
        /*0170*/ 	.word	0x0500000f


	//   ....[65]....
        /*0174*/ 	.word	0x0500000f


	//   ....[66]....
        /*0178*/ 	.word	0x0500000f


	//   ....[67]....
        /*017c*/ 	.word	0x0500000f


	//   ....[68]....
        /*0180*/ 	.word	0x0500000f


	//   ....[69]....
        /*0184*/ 	.word	0x0500000f


	//   ....[70]....
        /*0188*/ 	.word	0x0500000f


	//   ....[71]....
        /*018c*/ 	.word	0x0500000f


	//   ....[72]....
        /*0190*/ 	.word	0x0500000f


	//   ....[73]....
        /*0194*/ 	.word	0x0500000f


	//   ....[74]....
        /*0198*/ 	.word	0x0500000f


	//   ....[75]....
        /*019c*/ 	.word	0x0500000f


	//   ....[76]....
        /*01a0*/ 	.word	0x0500000f


	//   ....[77]....
        /*01a4*/ 	.word	0x0500000f


	//   ....[78]....
        /*01a8*/ 	.word	0x0500000f


	//   ....[79]....
        /*01ac*/ 	.word	0x0500000f


	//   ....[80]....
        /*01b0*/ 	.word	0x0500000f


	//   ....[81]....
        /*01b4*/ 	.word	0x0500000f


	//   ....[82]....
        /*01b8*/ 	.word	0x0500000f


	//   ....[83]....
        /*01bc*/ 	.word	0x0500000f


	//   ....[84]....
        /*01c0*/ 	.word	0x0500000f


	//   ....[85]....
        /*01c4*/ 	.word	0x0500000f


	//   ....[86]....
        /*01c8*/ 	.word	0x0500000f


	//   ....[87]....
        /*01cc*/ 	.word	0x0500000f


	//   ....[88]....
        /*01d0*/ 	.word	0x0500000f


	//   ....[89]....
        /*01d4*/ 	.word	0x0500000f


	//   ....[90]....
        /*01d8*/ 	.word	0x0500000f


	//   ....[91]....
        /*01dc*/ 	.word	0x0500000f


	//   ....[92]....
        /*01e0*/ 	.word	0x0500000f


	//   ....[93]....
        /*01e4*/ 	.word	0x0500000f


	//   ....[94]....
        /*01e8*/ 	.word	0x0500000f


	//   ....[95]....
        /*01ec*/ 	.word	0x0500000f


	//   ....[96]....
        /*01f0*/ 	.word	0x0500000f


	//   ....[97]....
        /*01f4*/ 	.word	0x0500000f


	//   ....[98]....
        /*01f8*/ 	.word	0x0500000f


	//   ....[99]....
        /*01fc*/ 	.word	0x0500000f


	//----- nvinfo : EIATTR_COOP_GROUP_INSTR_OFFSETS
	.align		4
.L_28:
        /*0200*/ 	.byte	0x04, 0x28
        /*0202*/ 	.short	(.L_30 - .L_29)


	//   ....[0]....
.L_29:
        /*0204*/ 	.word	0x00000c50


	//   ....[1]....
        /*0208*/ 	.word	0x00000c60


	//   ....[2]....
        /*020c*/ 	.word	0x00000c70


	//   ....[3]....
        /*0210*/ 	.word	0x00000cb0


	//   ....[4]....
        /*0214*/ 	.word	0x00000ce0


	//   ....[5]....
        /*0218*/ 	.word	0x00000d00


	//   ....[6]....
        /*021c*/ 	.word	0x00000d10


	//   ....[7]....
        /*0220*/ 	.word	0x00000d50


	//   ....[8]....
        /*0224*/ 	.word	0x00000da0


	//   ....[9]....
        /*0228*/ 	.word	0x00000dd0


	//   ....[10]....
        /*022c*/ 	.word	0x00000de0


	//   ....[11]....
        /*0230*/ 	.word	0x00000df0


	//   ....[12]....
        /*0234*/ 	.word	0x00000e00


	//   ....[13]....
        /*0238*/ 	.word	0x00000e10


	//   ....[14]....
        /*023c*/ 	.word	0x00000e20


	//   ....[15]....
        /*0240*/ 	.word	0x00000f10


	//   ....[16]....
        /*0244*/ 	.word	0x00000f80


	//   ....[17]....
        /*0248*/ 	.word	0x00000f90


	//   ....[18]....
        /*024c*/ 	.word	0x00000fa0


	//   ....[19]....
        /*0250*/ 	.word	0x00000fb0


	//   ....[20]....
        /*0254*/ 	.word	0x000010d0


	//   ....[21]....
        /*0258*/ 	.word	0x00001100


	//   ....[22]....
        /*025c*/ 	.word	0x00001110


	//   ....[23]....
        /*0260*/ 	.word	0x000013a0


	//   ....[24]....
        /*0264*/ 	.word	0x00001410


	//   ....[25]....
        /*0268*/ 	.word	0x00001420


	//   ....[26]....
        /*026c*/ 	.word	0x00001430


	//   ....[27]....
        /*0270*/ 	.word	0x00001440


	//   ....[28]....
        /*0274*/ 	.word	0x00001460


	//   ....[29]....
        /*0278*/ 	.word	0x00001480


	//   ....[30]....
        /*027c*/ 	.word	0x000014a0


	//   ....[31]....
        /*0280*/ 	.word	0x000014f0


	//   ....[32]....
        /*0284*/ 	.word	0x00001510


	//   ....[33]....
        /*0288*/ 	.word	0x00001550


	//   ....[34]....
        /*028c*/ 	.word	0x00001570


	//   ....[35]....
        /*0290*/ 	.word	0x000015b0


	//   ....[36]....
        /*0294*/ 	.word	0x000015c0


	//   ....[37]....
        /*0298*/ 	.word	0x000015d0


	//   ....[38]....
        /*029c*/ 	.word	0x000015e0


	//   ....[39]....
        /*02a0*/ 	.word	0x00001600


	//   ....[40]....
        /*02a4*/ 	.word	0x000017f0


	//   ....[41]....
        /*02a8*/ 	.word	0x00001830


	//   ....[42]....
        /*02ac*/ 	.word	0x00001940


	//   ....[43]....
        /*02b0*/ 	.word	0x00001950


	//   ....[44]....
        /*02b4*/ 	.word	0x00001970


	//   ....[45]....
        /*02b8*/ 	.word	0x00001980


	//   ....[46]....
        /*02bc*/ 	.word	0x00001990


	//   ....[47]....
        /*02c0*/ 	.word	0x000019a0


	//   ....[48]....
        /*02c4*/ 	.word	0x000019b0


	//   ....[49]....
        /*02c8*/ 	.word	0x00001a00


	//   ....[50]....
        /*02cc*/ 	.word	0x00001c80


	//   ....[51]....
        /*02d0*/ 	.word	0x00001cb0


	//   ....[52]....
        /*02d4*/ 	.word	0x00001d60


	//   ....[53]....
        /*02d8*/ 	.word	0x00001df0


	//   ....[54]....
        /*02dc*/ 	.word	0x00001e40


	//   ....[55]....
        /*02e0*/ 	.word	0x00001ff0


	//   ....[56]....
        /*02e4*/ 	.word	0x00002070


	//   ....[57]....
        /*02e8*/ 	.word	0x000020e0


	//   ....[58]....
        /*02ec*/ 	.word	0x00002140


	//   ....[59]....
        /*02f0*/ 	.word	0x00002190


	//   ....[60]....
        /*02f4*/ 	.word	0x000021c0


	//   ....[61]....
        /*02f8*/ 	.word	0x00002220


	//   ....[62]....
        /*02fc*/ 	.word	0x00002270


	//   ....[63]....
        /*0300*/ 	.word	0x000022c0


	//   ....[64]....
        /*0304*/ 	.word	0x00002320


	//   ....[65]....
        /*0308*/ 	.word	0x000024f0


	//   ....[66]....
        /*030c*/ 	.word	0x00002540


	//   ....[67]....
        /*0310*/ 	.word	0x00002590


	//   ....[68]....
        /*0314*/ 	.word	0x000025e0


	//   ....[69]....
        /*0318*/ 	.word	0x00002630


	//   ....[70]....
        /*031c*/ 	.word	0x00002720


	//   ....[71]....
        /*0320*/ 	.word	0x000027c0


	//   ....[72]....
        /*0324*/ 	.word	0x00002810


	//   ....[73]....
        /*0328*/ 	.word	0x00002860


	//   ....[74]....
        /*032c*/ 	.word	0x000028c0


	//   ....[75]....
        /*0330*/ 	.word	0x00002af0


	//   ....[76]....
        /*0334*/ 	.word	0x00002b70


	//   ....[77]....
        /*0338*/ 	.word	0x00002bc0


	//   ....[78]....
        /*033c*/ 	.word	0x00002c20


	//   ....[79]....
        /*0340*/ 	.word	0x00002c80


	//   ....[80]....
        /*0344*/ 	.word	0x00002cb0


	//   ....[81]....
        /*0348*/ 	.word	0x00002d20


	//   ....[82]....
        /*034c*/ 	.word	0x00002d90


	//   ....[83]....
        /*0350*/ 	.word	0x00002e00


	//   ....[84]....
        /*0354*/ 	.word	0x00002e80


	//   ....[85]....
        /*0358*/ 	.word	0x00002fe0


	//   ....[86]....
        /*035c*/ 	.word	0x00003030


	//   ....[87]....
        /*0360*/ 	.word	0x00003080


	//   ....[88]....
        /*0364*/ 	.word	0x000030d0


	//   ....[89]....
        /*0368*/ 	.word	0x00003120


	//   ....[90]....
        /*036c*/ 	.word	0x00003240


	//   ....[91]....
        /*0370*/ 	.word	0x000032d0


	//   ....[92]....
        /*0374*/ 	.word	0x00003350


	//   ....[93]....
        /*0378*/ 	.word	0x000033a0


	//   ....[94]....
        /*037c*/ 	.word	0x000033f0


	//   ....[95]....
        /*0380*/ 	.word	0x00003500


	//   ....[96]....
        /*0384*/ 	.word	0x00003530


	//   ....[97]....
        /*0388*/ 	.word	0x00003590


	//   ....[98]....
        /*038c*/ 	.word	0x000035f0


	//   ....[99]....
        /*0390*/ 	.word	0x00003650


	//----- nvinfo : EIATTR_VRC_CTA_INIT_COUNT
	.align		4
.L_30:
        /*0394*/ 	.byte	0x02, 0x4a
	.zero		1
	.zero		1


	//----- nvinfo : EIATTR_SYSCALL_OFFSETS
	.align		4
        /*0398*/ 	.byte	0x04, 0x46
        /*039a*/ 	.short	(.L_32 - .L_31)


	//   ....[0]....
.L_31:
        /*039c*/ 	.word	0x00000140


	//   ....[1]....
        /*03a0*/ 	.word	0x00000270


	//   ....[2]....
        /*03a4*/ 	.word	0x000003a0


	//   ....[3]....
        /*03a8*/ 	.word	0x000004d0


	//   ....[4]....
        /*03ac*/ 	.word	0x00000610


	//----- nvinfo : EIATTR_EXIT_INSTR_OFFSETS
	.align		4
.L_32:
        /*03b0*/ 	.byte	0x04, 0x1c
        /*03b2*/ 	.short	(.L_34 - .L_33)


	//   ....[0]....
.L_33:
        /*03b4*/ 	.word	0x00001c10


	//----- nvinfo : EIATTR_CRS_STACK_SIZE
	.align		4
.L_34:
        /*03b8*/ 	.byte	0x04, 0x1e
        /*03ba*/ 	.short	(.L_36 - .L_35)
.L_35:
        /*03bc*/ 	.word	0x00000000


	//----- nvinfo : EIATTR_CBANK_PARAM_SIZE
	.align		4
.L_36:
        /*03c0*/ 	.byte	0x03, 0x19
        /*03c2*/ 	.short	0x0020


	//----- nvinfo : EIATTR_PARAM_CBANK
	.align		4
        /*03c4*/ 	.byte	0x04, 0x0a
        /*03c6*/ 	.short	(.L_38 - .L_37)
	.align		4
.L_37:
        /*03c8*/ 	.word	index@(.nv.constant0._Z9sgemv_deviiPKfS0_Pf)
        /*03cc*/ 	.short	0x0380
        /*03ce*/ 	.short	0x0020


	//----- nvinfo : EIATTR_SW_WAR
	.align		4
.L_38:
        /*03d0*/ 	.byte	0x04, 0x36
        /*03d2*/ 	.short	(.L_40 - .L_39)
.L_39:
        /*03d4*/ 	.word	0x00000008
.L_40:


//--------------------- .nv.callgraph             --------------------------
	.section	.nv.callgraph,"",@"SHT_CUDA_CALLGRAPH"
	.align	4
	.sectionentsize	8
	.align		4
        /*0000*/ 	.word	0x00000000
	.align		4
        /*0004*/ 	.word	0xffffffff
	.align		4
        /*0008*/ 	.word	index@(_Z9sgemv_deviiPKfS0_Pf)
	.align		4
        /*000c*/ 	.word	index@(__assertfail)
	.align		4
        /*0010*/ 	.word	0x00000000
	.align		4
        /*0014*/ 	.word	0xfffffffe
	.align		4
        /*0018*/ 	.word	0x00000000
	.align		4
        /*001c*/ 	.word	0xfffffffd
	.align		4
        /*0020*/ 	.word	0x00000000
	.align		4
        /*0024*/ 	.word	0xfffffffc


//--------------------- .nv.constant4             --------------------------
	.section	.nv.constant4,"a",@progbits
	.align	8
	.align		8
.nv.constant4:
        /*0000*/ 	.dword	__assertfail
	.align		8
        /*0008*/ 	.dword	__unnamed_1
	.align		8
        /*0010*/ 	.dword	$str
	.align		8
        /*0018*/ 	.dword	$str$1
	.align		8
        /*0020*/ 	.dword	$str$2
	.align		8
        /*0028*/ 	.dword	$str$3
	.align		8
        /*0030*/ 	.dword	$str$4
	.align		8
        /*0038*/ 	.dword	$str$5


//--------------------- .text._Z9sgemv_deviiPKfS0_Pf --------------------------
	.section	.text._Z9sgemv_deviiPKfS0_Pf,"ax",@progbits
	.align	128
        .global         _Z9sgemv_deviiPKfS0_Pf
        .type           _Z9sgemv_deviiPKfS0_Pf,@function
        .size           _Z9sgemv_deviiPKfS0_Pf,(.L_x_68 - _Z9sgemv_deviiPKfS0_Pf)
        .other          _Z9sgemv_deviiPKfS0_Pf,@"STO_CUDA_ENTRY STV_DEFAULT"
_Z9sgemv_deviiPKfS0_Pf:
.text._Z9sgemv_deviiPKfS0_Pf:
[----:B------:R-:W0:Y:S01]  /*0000*/  LDC R1, c[0x0][0x37c] ;  /* 0x0000df00ff017b82 */ /* 0x000e220000000800 */
[----:B------:R-:W1:Y:S01]  /*0010*/  LDCU UR4, c[0x0][0x370] ;  /* 0x00006e00ff0477ac */ /* 0x000e620008000800 */
[----:B------:R-:W1:Y:S02]  /*0020*/  LDCU UR5, c[0x0][0x378] ;  /* 0x00006f00ff0577ac */ /* 0x000e640008000800 */
[----:B-1----:R-:W-:-:S09]  /*0030*/  UISETP.NE.AND UP0, UPT, UR4, UR5, UPT ;  /* 0x000000050400728c */ /* 0x002fd2000bf05270 */
[----:B------:R-:W-:Y:S05]  /*0040*/  BRA.U !UP0, `(.L_x_0) ;  /* 0x0000000108407547 */ /* 0x000fea000b800000 */
[----:B------:R-:W-:Y:S01]  /*0050*/  MOV R0, 0x0 ;  /* 0x0000000000007802 */ /* 0x000fe20000000f00 */
[----:B------:R-:W1:Y:S01]  /*0060*/  LDCU.64 UR4, c[0x4][0x10] ;  /* 0x01000200ff0477ac */ /* 0x000e620008000a00 */
[----:B------:R-:W-:Y:S02]  /*0070*/  HFMA2 R13, -RZ, RZ, 0, 0 ;  /* 0x00000000ff0d7431 */ /* 0x000fe400000001ff */
[----:B------:R-:W-:Y:S01]  /*0080*/  IMAD.MOV.U32 R8, RZ, RZ, 0xb ;  /* 0x0000000bff087424 */ /* 0x000fe200078e00ff */
[----:B------:R2:W3:Y:S01]  /*0090*/  LDC.64 R2, c[0x4][R0] ;  /* 0x0100000000027b82 */ /* 0x0004e20000000a00 */
[----:B------:R-:W4:Y:S01]  /*00a0*/  LDCU.64 UR6, c[0x4][0x18] ;  /* 0x01000300ff0677ac */ /* 0x000f220008000a00 */
[----:B------:R-:W-:Y:S01]  /*00b0*/  IMAD.MOV.U32 R12, RZ, RZ, 0x1 ;  /* 0x00000001ff0c7424 */ /* 0x000fe200078e00ff */
[----:B------:R-:W5:Y:S01]  /*00c0*/  LDCU.64 UR8, c[0x4][0x8] ;  /* 0x01000100ff0877ac */ /* 0x000f620008000a00 */
[----:B-1----:R-:W-:Y:S02]  /*00d0*/  IMAD.U32 R4, RZ, RZ, UR4 ;  /* 0x00000004ff047e24 */ /* 0x002fe4000f8e00ff */
[----:B------:R-:W-:Y:S01]  /*00e0*/  IMAD.U32 R5, RZ, RZ, UR5 ;  /* 0x00000005ff057e24 */ /* 0x000fe2000f8e00ff */
[----:B----4-:R-:W-:Y:S01]  /*00f0*/  MOV R6, UR6 ;  /* 0x0000000600067c02 */ /* 0x010fe20008000f00 */
[----:B------:R-:W-:-:S02]  /*0100*/  IMAD.U32 R7, RZ, RZ, UR7 ;  /* 0x00000007ff077e24 */ /* 0x000fc4000f8e00ff */
[----:B-----5:R-:W-:Y:S01]  /*0110*/  IMAD.U32 R10, RZ, RZ, UR8 ;  /* 0x00000008ff0a7e24 */ /* 0x020fe2000f8e00ff */
[----:B--2---:R-:W-:-:S07]  /*0120*/  MOV R11, UR9 ;  /* 0x00000009000b7c02 */ /* 0x004fce0008000f00 */
[----:B------:R-:W-:-:S07]  /*0130*/  LEPC R20, `(.L_x_0) ;  /* 0x000000001014794e */ /* 0x000fce0000000000 */
[----:B0--3--:R-:W-:Y:S05]  /*0140*/  CALL.ABS.NOINC R2 ;  /* 0x0000000002007343 */ /* 0x009fea0003c00000 */
.L_x_0:
[----:B------:R-:W1:Y:S02]  /*0150*/  LDCU UR4, c[0x0][0x360] ;  /* 0x00006c00ff0477ac */ /* 0x000e640008000800 */
[----:B-1----:R-:W-:-:S09]  /*0160*/  UISETP.NE.AND UP0, UPT, UR4, 0x20, UPT ;  /* 0x000000200400788c */ /* 0x002fd2000bf05270 */
        /* <DEDUP_REMOVED lines=17> */
.L_x_1:
        /* <DEDUP_REMOVED lines=19> */
.L_x_2:
[----:B------:R-:W1:Y:S02]  /*03b0*/  LDCU UR4, c[0x0][0x380] ;  /* 0x00007000ff0477ac */ /* 0x000e640008000800 */
[----:B-1----:R-:W-:-:S09]  /*03c0*/  ULOP3.LUT UP0, URZ, UR4, 0x1f, URZ, 0xc0, !UPT ;  /* 0x0000001f04ff7892 */ /* 0x002fd2000f80c0ff */
        /* <DEDUP_REMOVED lines=17> */
.L_x_3:
[----:B------:R-:W1:Y:S01]  /*04e0*/  LDCU UR4, c[0x0][0x384] ;  /* 0x00007080ff0477ac */ /* 0x000e620008000800 */
[----:B------:R-:W2:Y:S01]  /*04f0*/  LDC.64 R18, c[0x0][0x358] ;  /* 0x0000d600ff127b82 */ /* 0x000ea20000000a00 */
[----:B-1----:R-:W-:-:S09]  /*0500*/  ULOP3.LUT UP0, URZ, UR4, 0x1f, URZ, 0xc0, !UPT ;  /* 0x0000001f04ff7892 */ /* 0x002fd2000f80c0ff */
[----:B------:R-:W-:Y:S05]  /*0510*/  BRA.U !UP0, `(.L_x_4) ;  /* 0x0000000108407547 */ /* 0x000fea000b800000 */
[----:B------:R-:W-:Y:S01]  /*0520*/  MOV R0, 0x0 ;  /* 0x0000000000007802 */ /* 0x000fe20000000f00 */
[----:B------:R-:W1:Y:S01]  /*0530*/  LDCU.64 UR4, c[0x4][0x38] ;  /* 0x01000700ff0477ac */ /* 0x000e620008000a00 */
[----:B------:R-:W-:Y:S02]  /*0540*/  HFMA2 R13, -RZ, RZ, 0, 0 ;  /* 0x00000000ff0d7431 */ /* 0x000fe400000001ff */
[----:B------:R-:W-:Y:S01]  /*0550*/  IMAD.MOV.U32 R8, RZ, RZ, 0xf ;  /* 0x0000000fff087424 */ /* 0x000fe200078e00ff */
[----:B------:R3:W4:Y:S01]  /*0560*/  LDC.64 R2, c[0x4][R0] ;  /* 0x0100000000027b82 */ /* 0x0007220000000a00 */
[----:B------:R-:W5:Y:S01]  /*0570*/  LDCU.64 UR6, c[0x4][0x18] ;  /* 0x01000300ff0677ac */ /* 0x000f620008000a00 */
[----:B------:R-:W-:Y:S01]  /*0580*/  IMAD.MOV.U32 R12, RZ, RZ, 0x1 ;  /* 0x00000001ff0c7424 */ /* 0x000fe200078e00ff */
[----:B------:R-:W0:Y:S01]  /*0590*/  LDCU.64 UR8, c[0x4][0x8] ;  /* 0x01000100ff0877ac */ /* 0x000e220008000a00 */
[----:B-1----:R-:W-:Y:S02]  /*05a0*/  IMAD.U32 R4, RZ, RZ, UR4 ;  /* 0x00000004ff047e24 */ /* 0x002fe4000f8e00ff */
[----:B------:R-:W-:Y:S01]  /*05b0*/  IMAD.U32 R5, RZ, RZ, UR5 ;  /* 0x00000005ff057e24 */ /* 0x000fe2000f8e00ff */
[----:B-----5:R-:W-:Y:S01]  /*05c0*/  MOV R6, UR6 ;  /* 0x0000000600067c02 */ /* 0x020fe20008000f00 */
[----:B------:R-:W-:-:S02]  /*05d0*/  IMAD.U32 R7, RZ, RZ, UR7 ;  /* 0x00000007ff077e24 */ /* 0x000fc4000f8e00ff */
[----:B0-----:R-:W-:Y:S01]  /*05e0*/  IMAD.U32 R10, RZ, RZ, UR8 ;  /* 0x00000008ff0a7e24 */ /* 0x001fe2000f8e00ff */
[----:B---3--:R-:W-:-:S07]  /*05f0*/  MOV R11, UR9 ;  /* 0x00000009000b7c02 */ /* 0x008fce0008000f00 */
[----:B------:R-:W-:-:S07]  /*0600*/  LEPC R20, `(.L_x_4) ;  /* 0x000000001014794e */ /* 0x000fce0000000000 */
[----:B--2-4-:R-:W-:Y:S05]  /*0610*/  CALL.ABS.NOINC R2 ;  /* 0x0000000002007343 */ /* 0x014fea0003c00000 */
.L_x_4:
[----:B------:R-:W1:Y:S01]  /*0620*/  S2R R24, SR_TID.Y ;  /* 0x0000000000187919 */ /* 0x000e620000002200 */
[----:B------:R-:W3:Y:S01]  /*0630*/  LDCU UR4, c[0x0][0x384] ;  /* 0x00007080ff0477ac */ /* 0x000ee20008000800 */
[----:B------:R-:W4:Y:S01]  /*0640*/  LDC.64 R30, c[0x0][0x398] ;  /* 0x0000e600ff1e7b82 */ /* 0x000f220000000a00 */
[----:B------:R-:W-:Y:S01]  /*0650*/  HFMA2 R37, -RZ, RZ, 0, 0 ;  /* 0x00000000ff257431 */ /* 0x000fe200000001ff */
[----:B------:R-:W5:Y:S01]  /*0660*/  S2R R3, SR_CTAID.Y ;  /* 0x0000000000037919 */ /* 0x000f620000002600 */
[----:B------:R-:W-:Y:S01]  /*0670*/  IMAD.MOV.U32 R23, RZ, RZ, RZ ;  /* 0x000000ffff177224 */ /* 0x000fe200078e00ff */
[----:B------:R-:W-:Y:S01]  /*0680*/  MOV R53, RZ ;  /* 0x000000ff00357202 */ /* 0x000fe20000000f00 */
[----:B------:R-:W-:Y:S02]  /*0690*/  IMAD.MOV.U32 R25, RZ, RZ, RZ ;  /* 0x000000ffff197224 */ /* 0x000fe400078e00ff */
[----:B------:R-:W-:Y:S01]  /*06a0*/  IMAD.MOV.U32 R32, RZ, RZ, RZ ;  /* 0x000000ffff207224 */ /* 0x000fe200078e00ff */
[----:B------:R-:W0:Y:S01]  /*06b0*/  LDC.64 R44, c[0x0][0x388] ;  /* 0x0000e200ff2c7b82 */ /* 0x000e220000000a00 */
[----:B------:R-:W-:-:S02]  /*06c0*/  IMAD.MOV.U32 R39, RZ, RZ, RZ ;  /* 0x000000ffff277224 */ /* 0x000fc400078e00ff */
[----:B------:R-:W-:Y:S02]  /*06d0*/  IMAD.MOV.U32 R35, RZ, RZ, RZ ;  /* 0x000000ffff237224 */ /* 0x000fe400078e00ff */
[----:B------:R-:W-:Y:S02]  /*06e0*/  IMAD.MOV.U32 R28, RZ, RZ, RZ ;  /* 0x000000ffff1c7224 */ /* 0x000fe400078e00ff */
[----:B---3--:R-:W-:-:S05]  /*06f0*/  IMAD.U32 R22, RZ, RZ, UR4 ;  /* 0x00000004ff167e24 */ /* 0x008fca000f8e00ff */
[----:B------:R-:W-:Y:S01]  /*0700*/  ISETP.GE.AND P0, PT, R22, 0x1, PT ;  /* 0x000000011600780c */ /* 0x000fe20003f06270 */
[----:B-1----:R-:W-:-:S05]  /*0710*/  IMAD.SHL.U32 R24, R24, 0x4, RZ ;  /* 0x0000000418187824 */ /* 0x002fca00078e00ff */
[----:B-----5:R-:W-:-:S05]  /*0720*/  LEA R3, R3, R24, 0x5 ;  /* 0x0000001803037211 */ /* 0x020fca00078e28ff */
[C---:B------:R-:W-:Y:S02]  /*0730*/  IMAD R5, R3.reuse, R22, RZ ;  /* 0x0000001603057224 */ /* 0x040fe400078e02ff */
[----:B----4-:R-:W-:-:S04]  /*0740*/  IMAD.WIDE.U32 R30, R3, 0x4, R30 ;  /* 0x00000004031e7825 */ /* 0x010fc800078e001e */
[----:B0-----:R-:W-:Y:S01]  /*0750*/  IMAD.WIDE.U32 R44, R5, 0x4, R44 ;  /* 0x00000004052c7825 */ /* 0x001fe200078e002c */
[----:B------:R-:W-:Y:S06]  /*0760*/  @!P0 BRA `(.L_x_5) ;  /* 0x0000001000c88947 */ /* 0x000fec0003800000 */
[----:B------:R-:W0:Y:S01]  /*0770*/  S2R R47, SR_TID.X ;  /* 0x00000000002f7919 */ /* 0x000e220000002100 */
[----:B------:R-:W1:Y:S01]  /*0780*/  LDC.64 R2, c[0x0][0x390] ;  /* 0x0000e400ff027b82 */ /* 0x000e620000000a00 */
[C---:B--2---:R-:W-:Y:S02]  /*0790*/  R2UR UR4, R18.reuse ;  /* 0x00000000120472ca */ /* 0x044fe400000e0000 */
[C---:B------:R-:W-:Y:S02]  /*07a0*/  R2UR UR5, R19.reuse ;  /* 0x00000000130572ca */ /* 0x040fe400000e0000 */
[C---:B------:R-:W-:Y:S02]  /*07b0*/  R2UR UR6, R18.reuse ;  /* 0x00000000120672ca */ /* 0x040fe400000e0000 */
[----:B------:R-:W-:Y:S02]  /*07c0*/  R2UR UR7, R19 ;  /* 0x00000000130772ca */ /* 0x000fe400000e0000 */
[----:B------:R-:W-:-:S02]  /*07d0*/  R2UR UR8, R18 ;  /* 0x00000000120872ca */ /* 0x000fc400000e0000 */
[C---:B------:R-:W-:Y:S02]  /*07e0*/  R2UR UR9, R19.reuse ;  /* 0x00000000130972ca */ /* 0x040fe400000e0000 */
[C---:B------:R-:W-:Y:S02]  /*07f0*/  R2UR UR10, R18.reuse ;  /* 0x00000000120a72ca */ /* 0x040fe400000e0000 */
[C---:B------:R-:W-:Y:S02]  /*0800*/  R2UR UR11, R19.reuse ;  /* 0x00000000130b72ca */ /* 0x040fe400000e0000 */
[----:B------:R-:W-:Y:S02]  /*0810*/  R2UR UR12, R18 ;  /* 0x00000000120c72ca */ /* 0x000fe400000e0000 */
[----:B------:R-:W-:Y:S02]  /*0820*/  R2UR UR13, R19 ;  /* 0x00000000130d72ca */ /* 0x000fe400000e0000 */
[C---:B0-----:R-:W-:Y:S01]  /*0830*/  IADD3 R7, PT, PT, R47.reuse, R22, RZ ;  /* 0x000000162f077210 */ /* 0x041fe20007ffe0ff */
[C---:B------:R-:W-:Y:S01]  /*0840*/  IMAD.WIDE.U32 R4, R47.reuse, 0x4, R44 ;  /* 0x000000042f047825 */ /* 0x040fe200078e002c */
[----:B-1----:R-:W-:-:S03]  /*0850*/  LEA R12, P0, R47, R2, 0x2 ;  /* 0x000000022f0c7211 */ /* 0x002fc600078010ff */
[----:B------:R-:W-:Y:S01]  /*0860*/  IMAD.IADD R9, R7, 0x1, R22 ;  /* 0x0000000107097824 */ /* 0x000fe200078e0216 */
[----:B------:R-:W-:Y:S01]  /*0870*/  LEA.HI.X R13, R47, R3, RZ, 0x2, P0 ;  /* 0x000000032f0d7211 */ /* 0x000fe200000f14ff */
[----:B------:R-:W-:Y:S01]  /*0880*/  IMAD.WIDE.U32 R6, R7, 0x4, R44 ;  /* 0x0000000407067825 */ /* 0x000fe200078e002c */
[----:B------:R-:W-:Y:S01]  /*0890*/  ISETP.GE.U32.AND P0, PT, R22, 0x21, PT ;  /* 0x000000211600780c */ /* 0x000fe20003f06070 */
[----:B------:R0:W5:Y:S02]  /*08a0*/  LDG.E.CONSTANT R21, desc[UR4][R4.64] ;  /* 0x0000000404157981 */ /* 0x000164000c1e9900 */
[C---:B------:R-:W-:Y:S02]  /*08b0*/  IMAD.IADD R11, R9.reuse, 0x1, R22 ;  /* 0x00000001090b7824 */ /* 0x040fe400078e0216 */
[--C-:B------:R-:W-:Y:S01]  /*08c0*/  IMAD.WIDE.U32 R8, R9, 0x4, R44.reuse ;  /* 0x0000000409087825 */ /* 0x100fe200078e002c */
[----:B------:R0:W5:Y:S03]  /*08d0*/  LDG.E.CONSTANT R20, desc[UR6][R6.64] ;  /* 0x0000000606147981 */ /* 0x000166000c1e9900 */
[----:B------:R-:W-:Y:S01]  /*08e0*/  IMAD.WIDE.U32 R10, R11, 0x4, R44 ;  /* 0x000000040b0a7825 */ /* 0x000fe200078e002c */
[----:B------:R0:W5:Y:S01]  /*08f0*/  LDG.E.CONSTANT R16, desc[UR8][R8.64] ;  /* 0x0000000808107981 */ /* 0x000162000c1e9900 */
[----:B------:R-:W-:-:S03]  /*0900*/  MOV R46, R44 ;  /* 0x0000002c002e7202 */ /* 0x000fc60000000f00 */
[----:B------:R0:W5:Y:S01]  /*0910*/  LDG.E.CONSTANT R17, desc[UR12][R12.64] ;  /* 0x0000000c0c117981 */ /* 0x000162000c1e9900 */
[----:B------:R-:W-:-:S03]  /*0920*/  VIADD R44, R22, 0xffffffff ;  /* 0xffffffff162c7836 */ /* 0x000fc60000000000 */
[----:B------:R0:W5:Y:S01]  /*0930*/  LDG.E.CONSTANT R10, desc[UR10][R10.64] ;  /* 0x0000000a0a0a7981 */ /* 0x000162000c1e9900 */
[----:B------:R-:W-:Y:S01]  /*0940*/  IMAD.MOV.U32 R41, RZ, RZ, 0x20 ;  /* 0x00000020ff297424 */ /* 0x000fe200078e00ff */
[----:B------:R-:W-:Y:S01]  /*0950*/  MOV R23, RZ ;  /* 0x000000ff00177202 */ /* 0x000fe20000000f00 */
[C---:B------:R-:W-:Y:S02]  /*0960*/  IMAD R43, R22.reuse, 0x3, RZ ;  /* 0x00000003162b7824 */ /* 0x040fe400078e02ff */
[----:B------:R-:W-:Y:S01]  /*0970*/  IMAD.SHL.U32 R42, R22, 0x2, RZ ;  /* 0x00000002162a7824 */ /* 0x000fe200078e00ff */
[----:B------:R-:W-:Y:S06]  /*0980*/  @!P0 BRA `(.L_x_6) ;  /* 0x0000000c00748947 */ /* 0x000fec0003800000 */
[----:B------:R-:W-:Y:S01]  /*0990*/  UMOV UR4, 0xffffffff ;  /* 0xffffffff00047882 */ /* 0x000fe20000000000 */
[----:B0-----:R-:W-:Y:S01]  /*09a0*/  VIADD R9, R24, 0x1 ;  /* 0x0000000118097836 */ /* 0x001fe20000000000 */
[----:B------:R-:W-:Y:S01]  /*09b0*/  MOV R41, RZ ;  /* 0x000000ff00297202 */ /* 0x000fe20000000f00 */
[----:B------:R-:W-:Y:S06]  /*09c0*/  BRA.DIV UR4, `(.L_x_7) ;  /* 0x0000001204947947 */ /* 0x000fec000b800000 */
[----:B------:R-:W0:Y:S01]  /*09d0*/  LDC.64 R32, c[0x0][0x390] ;  /* 0x0000e400ff207b82 */ /* 0x000e220000000a00 */
[----:B------:R-:W-:-:S13]  /*09e0*/  ISETP.GT.AND P0, PT, R22, 0x20, PT ;  /* 0x000000201600780c */ /* 0x000fda0003f04270 */
[----:B------:R-:W-:Y:S02]  /*09f0*/  @P0 R2UR UR4, R18 ;  /* 0x00000000120402ca */ /* 0x000fe400000e0000 */
[----:B------:R-:W-:Y:S01]  /*0a00*/  @P0 R2UR UR5, R19 ;  /* 0x00000000130502ca */ /* 0x000fe200000e0000 */
[----:B0-----:R-:W-:Y:S01]  /*0a10*/  IMAD.WIDE.U32 R32, R47, 0x4, R32 ;  /* 0x000000042f207825 */ /* 0x001fe200078e0020 */
[----:B------:R-:W-:-:S11]  /*0a20*/  ISETP.GT.AND P1, PT, R22, 0x40, PT ;  /* 0x000000401600780c */ /* 0x000fd60003f24270 */
[----:B------:R-:W2:Y:S01]  /*0a30*/  @P0 LDG.E.CONSTANT R14, desc[UR4][R32.64+0x80] ;  /* 0x00008004200e0981 */ /* 0x000ea2000c1e9900 */
[----:B------:R-:W-:Y:S01]  /*0a40*/  IMAD.MOV.U32 R4, RZ, RZ, R46 ;  /* 0x000000ffff047224 */ /* 0x000fe200078e002e */
[C---:B------:R-:W-:Y:S01]  /*0a50*/  @P0 R2UR UR6, R18.reuse ;  /* 0x00000000120602ca */ /* 0x040fe200000e0000 */
[----:B------:R-:W-:Y:S01]  /*0a60*/  IMAD.MOV.U32 R5, RZ, RZ, R45 ;  /* 0x000000ffff057224 */ /* 0x000fe200078e002d */
[----:B------:R-:W-:Y:S02]  /*0a70*/  @P0 R2UR UR7, R19 ;  /* 0x00000000130702ca */ /* 0x000fe400000e0000 */
[C---:B------:R-:W-:Y:S01]  /*0a80*/  @P0 R2UR UR10, R18.reuse ;  /* 0x00000000120a02ca */ /* 0x040fe200000e0000 */
[----:B------:R-:W-:Y:S01]  /*0a90*/  IMAD.WIDE.U32 R28, R47, 0x4, R4 ;  /* 0x000000042f1c7825 */ /* 0x000fe200078e0004 */
[----:B------:R-:W-:Y:S02]  /*0aa0*/  @P0 R2UR UR11, R19 ;  /* 0x00000000130b02ca */ /* 0x000fe400000e0000 */
[----:B------:R-:W-:-:S02]  /*0ab0*/  @P1 R2UR UR12, R18 ;  /* 0x00000000120c12ca */ /* 0x000fc400000e0000 */
[C---:B------:R-:W-:Y:S01]  /*0ac0*/  @P1 R2UR UR13, R19.reuse ;  /* 0x00000000130d12ca */ /* 0x040fe200000e0000 */
[----:B------:R-:W3:Y:S01]  /*0ad0*/  @P0 LDG.E.CONSTANT R36, desc[UR4][R28.64+0x80] ;  /* 0x000080041c240981 */ /* 0x000ee2000c1e9900 */
[--C-:B------:R-:W-:Y:S01]  /*0ae0*/  IMAD.WIDE.U32 R26, R22, 0x4, R28.reuse ;  /* 0x00000004161a7825 */ /* 0x100fe200078e001c */
[----:B------:R-:W-:Y:S02]  /*0af0*/  @P0 R2UR UR8, R18 ;  /* 0x00000000120802ca */ /* 0x000fe400000e0000 */
[----:B------:R-:W-:Y:S01]  /*0b00*/  @P0 R2UR UR9, R19 ;  /* 0x00000000130902ca */ /* 0x000fe200000e0000 */
[--C-:B------:R-:W-:Y:S01]  /*0b10*/  IMAD.WIDE.U32 R4, R43, 0x4, R28.reuse ;  /* 0x000000042b047825 */ /* 0x100fe200078e001c */
[----:B------:R-:W4:Y:S03]  /*0b20*/  @P0 LDG.E.CONSTANT R37, desc[UR6][R26.64+0x80] ;  /* 0x000080061a250981 */ /* 0x000f26000c1e9900 */
[----:B------:R-:W-:-:S03]  /*0b30*/  IMAD.WIDE.U32 R6, R42, 0x4, R28 ;  /* 0x000000042a067825 */ /* 0x000fc600078e001c */
[----:B------:R-:W4:Y:S01]  /*0b40*/  @P1 LDG.E.CONSTANT R54, desc[UR12][R28.64+0x100] ;  /* 0x0001000c1c361981 */ /* 0x000f22000c1e9900 */
[C---:B------:R-:W-:Y:S02]  /*0b50*/  @P1 R2UR UR4, R18.reuse ;  /* 0x00000000120412ca */ /* 0x040fe400000e0000 */
[C---:B------:R-:W-:Y:S01]  /*0b60*/  @P1 R2UR UR5, R19.reuse ;  /* 0x00000000130512ca */ /* 0x040fe200000e0000 */
[----:B------:R-:W4:Y:S01]  /*0b70*/  @P0 LDG.E.CONSTANT R12, desc[UR10][R4.64+0x80] ;  /* 0x0000800a040c0981 */ /* 0x000f22000c1e9900 */
[C---:B------:R-:W-:Y:S02]  /*0b80*/  @P1 R2UR UR6, R18.reuse ;  /* 0x00000000120612ca */ /* 0x040fe400000e0000 */
[C---:B------:R-:W-:Y:S01]  /*0b90*/  @P1 R2UR UR7, R19.reuse ;  /* 0x00000000130712ca */ /* 0x040fe200000e0000 */
[----:B------:R-:W4:Y:S01]  /*0ba0*/  @P0 LDG.E.CONSTANT R13, desc[UR8][R6.64+0x80] ;  /* 0x00008008060d0981 */ /* 0x000f22000c1e9900 */
[----:B------:R-:W-:Y:S02]  /*0bb0*/  @P1 R2UR UR10, R18 ;  /* 0x00000000120a12ca */ /* 0x000fe400000e0000 */
[----:B------:R-:W-:-:S02]  /*0bc0*/  @P1 R2UR UR11, R19 ;  /* 0x00000000130b12ca */ /* 0x000fc400000e0000 */
[----:B------:R-:W-:Y:S02]  /*0bd0*/  @P1 R2UR UR8, R18 ;  /* 0x00000000120812ca */ /* 0x000fe400000e0000 */
[----:B------:R-:W-:Y:S01]  /*0be0*/  @P1 R2UR UR9, R19 ;  /* 0x00000000130912ca */ /* 0x000fe200000e0000 */
[----:B------:R-:W4:Y:S04]  /*0bf0*/  @P1 LDG.E.CONSTANT R52, desc[UR4][R26.64+0x100] ;  /* 0x000100041a341981 */ /* 0x000f28000c1e9900 */
[----:B------:R-:W4:Y:S04]  /*0c00*/  @P1 LDG.E.CONSTANT R55, desc[UR6][R6.64+0x100] ;  /* 0x0001000606371981 */ /* 0x000f28000c1e9900 */
[----:B------:R-:W4:Y:S04]  /*0c10*/  @P1 LDG.E.CONSTANT R32, desc[UR10][R32.64+0x100] ;  /* 0x0001000a20201981 */ /* 0x000f28000c1e9900 */
[----:B------:R0:W4:Y:S01]  /*0c20*/  @P1 LDG.E.CONSTANT R11, desc[UR8][R4.64+0x100] ;  /* 0x00010008040b1981 */ /* 0x000122000c1e9900 */
[----:B-----5:R-:W-:Y:S01]  /*0c30*/  MOV R35, R17 ;  /* 0x0000001100237202 */ /* 0x020fe20000000f00 */
[----:B------:R-:W-:-:S02]  /*0c40*/  VIADD R34, R24, 0x10 ;  /* 0x0000001018227836 */ /* 0x000fc40000000000 */
[----:B------:R-:W1:Y:S04]  /*0c50*/  SHFL.IDX PT, R50, R17, R24, 0x1f ;  /* 0x00001f1811327589 */ /* 0x000e6800000e0000 */
[----:B------:R-:W0:Y:S04]  /*0c60*/  SHFL.IDX PT, R25, R17, R9, 0x1f ;  /* 0x00001f0911197589 */ /* 0x000e2800000e0000 */
[----:B------:R-:W-:Y:S01]  /*0c70*/  SHFL.IDX PT, R48, R17, R34, 0x1f ;  /* 0x00001f2211307589 */ /* 0x000fe200000e0000 */
[C---:B------:R-:W-:Y:S01]  /*0c80*/  VIADD R8, R24.reuse, 0x2 ;  /* 0x0000000218087836 */ /* 0x040fe20000000000 */
[C---:B------:R-:W-:Y:S01]  /*0c90*/  IADD3 R0, PT, PT, R24.reuse, 0x3, RZ ;  /* 0x0000000318007810 */ /* 0x040fe20007ffe0ff */
[----:B------:R-:W-:-:S03]  /*0ca0*/  VIADD R38, R24, 0x12 ;  /* 0x0000001218267836 */ /* 0x000fc60000000000 */
[----:B------:R-:W0:Y:S01]  /*0cb0*/  SHFL.IDX PT, R53, R17, R8, 0x1f ;  /* 0x00001f0811357589 */ /* 0x000e2200000e0000 */
[----:B-1----:R-:W-:Y:S01]  /*0cc0*/  FFMA R50, R21, R50, RZ ;  /* 0x0000003215327223 */ /* 0x002fe200000000ff */
[----:B0-----:R-:W-:Y:S02]  /*0cd0*/  FFMA R25, R20, R25, RZ ;  /* 0x0000001914197223 */ /* 0x001fe400000000ff */
[----:B------:R-:W0:Y:S01]  /*0ce0*/  SHFL.IDX PT, R23, R17, R0, 0x1f ;  /* 0x00001f0011177589 */ /* 0x000e2200000e0000 */
[----:B------:R-:W-:-:S03]  /*0cf0*/  IADD3 R40, PT, PT, R24, 0x13, RZ ;  /* 0x0000001318287810 */ /* 0x000fc60007ffe0ff */
[----:B------:R-:W-:Y:S04]  /*0d00*/  SHFL.IDX PT, R39, R17, R38, 0x1f ;  /* 0x00001f2611277589 */ /* 0x000fe800000e0000 */
[----:B------:R-:W-:Y:S01]  /*0d10*/  SHFL.IDX PT, R51, R17, R40, 0x1f ;  /* 0x00001f2811337589 */ /* 0x000fe200000e0000 */
[----:B------:R-:W-:Y:S01]  /*0d20*/  FFMA R53, R16, R53, RZ ;  /* 0x0000003510357223 */ /* 0x000fe200000000ff */
[----:B0-----:R-:W-:Y:S01]  /*0d30*/  FFMA R23, R10, R23, RZ ;  /* 0x000000170a177223 */ /* 0x001fe200000000ff */
[----:B--2---:R-:W-:-:S05]  /*0d40*/  @P0 IMAD.MOV.U32 R35, RZ, RZ, R14 ;  /* 0x000000ffff230224 */ /* 0x004fca00078e000e */
[----:B------:R-:W0:Y:S01]  /*0d50*/  SHFL.IDX PT, R14, R35, R24, 0x1f ;  /* 0x00001f18230e7589 */ /* 0x000e2200000e0000 */
[----:B---3--:R-:W-:Y:S01]  /*0d60*/  @P0 MOV R21, R36 ;  /* 0x0000002400150202 */ /* 0x008fe20000000f00 */
[----:B------:R-:W-:-:S04]  /*0d70*/  VIADD R36, R24, 0x11 ;  /* 0x0000001118247836 */ /* 0x000fc80000000000 */
[C---:B------:R-:W-:Y:S01]  /*0d80*/  FFMA R48, R21.reuse, R48, RZ ;  /* 0x0000003015307223 */ /* 0x040fe200000000ff */
[----:B----4-:R-:W-:Y:S02]  /*0d90*/  @P0 IMAD.MOV.U32 R20, RZ, RZ, R37 ;  /* 0x000000ffff140224 */ /* 0x010fe400078e0025 */
[----:B------:R-:W1:Y:S01]  /*0da0*/  SHFL.IDX PT, R37, R17, R36, 0x1f ;  /* 0x00001f2411257589 */ /* 0x000e6200000e0000 */
[----:B0-----:R-:W-:Y:S01]  /*0db0*/  FFMA R49, R21, R14, R50 ;  /* 0x0000000e15317223 */ /* 0x001fe20000000032 */
[----:B------:R-:W-:Y:S02]  /*0dc0*/  @P1 MOV R21, R54 ;  /* 0x0000003600151202 */ /* 0x000fe40000000f00 */
[----:B------:R-:W0:Y:S04]  /*0dd0*/  SHFL.IDX PT, R54, R35, R9, 0x1f ;  /* 0x00001f0923367589 */ /* 0x000e2800000e0000 */
[----:B------:R-:W2:Y:S04]  /*0de0*/  SHFL.IDX PT, R50, R35, R8, 0x1f ;  /* 0x00001f0823327589 */ /* 0x000ea800000e0000 */
[----:B------:R-:W3:Y:S04]  /*0df0*/  SHFL.IDX PT, R5, R35, R36, 0x1f ;  /* 0x00001f2423057589 */ /* 0x000ee800000e0000 */
[----:B------:R-:W4:Y:S04]  /*0e00*/  SHFL.IDX PT, R14, R35, R0, 0x1f ;  /* 0x00001f00230e7589 */ /* 0x000f2800000e0000 */
[----:B------:R-:W4:Y:S04]  /*0e10*/  SHFL.IDX PT, R34, R35, R34, 0x1f ;  /* 0x00001f2223227589 */ /* 0x000f2800000e0000 */
[----:B------:R-:W4:Y:S01]  /*0e20*/  SHFL.IDX PT, R7, R35, R38, 0x1f ;  /* 0x00001f2623077589 */ /* 0x000f2200000e0000 */
[----:B-1----:R-:W-:Y:S01]  /*0e30*/  FFMA R37, R20, R37, RZ ;  /* 0x0000002514257223 */ /* 0x002fe200000000ff */
[----:B------:R-:W-:-:S02]  /*0e40*/  @P0 IMAD.MOV.U32 R16, RZ, RZ, R13 ;  /* 0x000000ffff100224 */ /* 0x000fc400078e000d */
[----:B0-----:R-:W-:Y:S01]  /*0e50*/  FFMA R25, R20, R54, R25 ;  /* 0x0000003614197223 */ /* 0x001fe20000000019 */
[----:B------:R-:W-:Y:S02]  /*0e60*/  @P1 IMAD.MOV.U32 R20, RZ, RZ, R52 ;  /* 0x000000ffff141224 */ /* 0x000fe400078e0034 */
[C---:B------:R-:W-:Y:S01]  /*0e70*/  FFMA R39, R16.reuse, R39, RZ ;  /* 0x0000002710277223 */ /* 0x040fe200000000ff */
[----:B------:R-:W-:Y:S02]  /*0e80*/  @P0 IMAD.MOV.U32 R10, RZ, RZ, R12 ;  /* 0x000000ffff0a0224 */ /* 0x000fe400078e000c */
[----:B--2---:R-:W-:Y:S01]  /*0e90*/  FFMA R50, R16, R50, R53 ;  /* 0x0000003210327223 */ /* 0x004fe20000000035 */
[----:B------:R-:W-:Y:S02]  /*0ea0*/  @P1 IMAD.MOV.U32 R16, RZ, RZ, R55 ;  /* 0x000000ffff101224 */ /* 0x000fe400078e0037 */
[----:B---3--:R-:W-:Y:S01]  /*0eb0*/  FFMA R5, R20, R5, R37 ;  /* 0x0000000514057223 */ /* 0x008fe20000000025 */
[----:B------:R-:W-:-:S02]  /*0ec0*/  IMAD.MOV.U32 R17, RZ, RZ, R35 ;  /* 0x000000ffff117224 */ /* 0x000fc400078e0023 */
[C---:B------:R-:W-:Y:S01]  /*0ed0*/  FFMA R51, R10.reuse, R51, RZ ;  /* 0x000000330a337223 */ /* 0x040fe200000000ff */
[----:B------:R-:W-:Y:S02]  /*0ee0*/  @P1 IMAD.MOV.U32 R17, RZ, RZ, R32 ;  /* 0x000000ffff111224 */ /* 0x000fe400078e0020 */
[----:B----4-:R-:W-:Y:S01]  /*0ef0*/  FFMA R23, R10, R14, R23 ;  /* 0x0000000e0a177223 */ /* 0x010fe20000000017 */
[----:B------:R-:W-:Y:S01]  /*0f00*/  IMAD.MOV.U32 R53, RZ, RZ, R25 ;  /* 0x000000ffff357224 */ /* 0x000fe200078e0019 */
[----:B------:R0:W1:Y:S01]  /*0f10*/  SHFL.IDX PT, R14, R35, R40, 0x1f ;  /* 0x00001f28230e7589 */ /* 0x00006200000e0000 */
[----:B------:R-:W-:Y:S01]  /*0f20*/  @P1 MOV R10, R11 ;  /* 0x0000000b000a1202 */ /* 0x000fe20000000f00 */
[----:B------:R-:W-:Y:S01]  /*0f30*/  FFMA R28, R21, R34, R48 ;  /* 0x00000022151c7223 */ /* 0x000fe20000000030 */
[----:B------:R-:W-:Y:S01]  /*0f40*/  MOV R32, R49 ;  /* 0x0000003100207202 */ /* 0x000fe20000000f00 */
[----:B------:R-:W-:Y:S02]  /*0f50*/  IMAD.MOV.U32 R25, RZ, RZ, R50 ;  /* 0x000000ffff197224 */ /* 0x000fe400078e0032 */
[----:B------:R-:W-:Y:S01]  /*0f60*/  FFMA R37, R16, R7, R39 ;  /* 0x0000000710257223 */ /* 0x000fe20000000027 */
[----:B0-----:R-:W-:Y:S01]  /*0f70*/  MOV R35, R5 ;  /* 0x0000000500237202 */ /* 0x001fe20000000f00 */
[----:B------:R-:W-:Y:S01]  /*0f80*/  NOP ;  /* 0x0000000000007918 */ /* 0x000fe20000000000 */
[----:B------:R-:W-:Y:S01]  /*0f90*/  NOP ;  /* 0x0000000000007918 */ /* 0x000fe20000000000 */
[----:B------:R-:W-:Y:S01]  /*0fa0*/  NOP ;  /* 0x0000000000007918 */ /* 0x000fe20000000000 */
[----:B------:R-:W-:-:S03]  /*0fb0*/  NOP ;  /* 0x0000000000007918 */ /* 0x000fc60000000000 */
.L_x_32:
[----:B------:R-:W-:Y:S01]  /*0fc0*/  LEA.HI R40, R44, 0x1, RZ, 0x1b ;  /* 0x000000012c287811 */ /* 0x000fe200078fd8ff */
[----:B-1----:R-:W-:Y:S01]  /*0fd0*/  FFMA R39, R10, R14, R51 ;  /* 0x0000000e0a277223 */ /* 0x002fe20000000033 */
[----:B------:R-:W-:Y:S02]  /*0fe0*/  IADD3 R50, P1, PT, R2, 0x100, RZ ;  /* 0x0000010002327810 */ /* 0x000fe40007f3e0ff */
[----:B------:R-:W-:Y:S02]  /*0ff0*/  LOP3.LUT R40, R40, 0xffffffe, RZ, 0xc0, !PT ;  /* 0x0ffffffe28287812 */ /* 0x000fe400078ec0ff */
[----:B------:R-:W-:Y:S01]  /*1000*/  IADD3 R46, P2, PT, R46, 0x100, RZ ;  /* 0x000001002e2e7810 */ /* 0x000fe20007f5e0ff */
[----:B------:R-:W-:Y:S01]  /*1010*/  IMAD.X R51, RZ, RZ, R3, P1 ;  /* 0x000000ffff337224 */ /* 0x000fe200008e0603 */
[----:B------:R-:W-:-:S03]  /*1020*/  ISETP.NE.AND P0, PT, R40, 0x2, PT ;  /* 0x000000022800780c */ /* 0x000fc60003f05270 */
[----:B------:R-:W-:-:S10]  /*1030*/  IMAD.X R45, RZ, RZ, R45, P2 ;  /* 0x000000ffff2d7224 */ /* 0x000fd400010e062d */
[----:B------:R-:W-:Y:S05]  /*1040*/  @!P0 BRA `(.L_x_8) ;  /* 0x0000000400c08947 */ /* 0x000fea0003800000 */
[----:B------:R-:W-:Y:S01]  /*1050*/  HFMA2 R27, -RZ, RZ, 0, 3.814697265625e-06 ;  /* 0x00000040ff1b7431 */ /* 0x000fe200000001ff */
[----:B------:R-:W-:Y:S01]  /*1060*/  BSSY B0, `(.L_x_8) ;  /* 0x000006e000007945 */ /* 0x000fe20003800000 */
[----:B------:R-:W-:-:S07]  /*1070*/  IMAD.MOV.U32 R49, RZ, RZ, 0x2 ;  /* 0x00000002ff317424 */ /* 0x000fce00078e00ff */
.L_x_10:
[----:B------:R-:W-:Y:S01]  /*1080*/  UMOV UR4, 0xffffffff ;  /* 0xffffffff00047882 */ /* 0x000fe20000000000 */
[----:B------:R-:W-:Y:S02]  /*1090*/  IMAD.MOV.U32 R41, RZ, RZ, R27 ;  /* 0x000000ffff297224 */ /* 0x000fe400078e001b */
[----:B------:R-:W-:Y:S05]  /*10a0*/  BRA.DIV UR4, `(.L_x_9) ;  /* 0x0000001604907947 */ /* 0x000fea000b800000 */
[----:B------:R-:W0:Y:S01]  /*10b0*/  LDCU UR4, c[0x0][0x384] ;  /* 0x00007080ff0477ac */ /* 0x000e220008000800 */
[----:B------:R-:W-:Y:S01]  /*10c0*/  IADD3 R3, PT, PT, R27, 0x20, RZ ;  /* 0x000000201b037810 */ /* 0x000fe20007ffe0ff */
[----:B------:R1:W-:Y:S01]  /*10d0*/  SHFL.IDX PT, R14, R17, R0, 0x1f ;  /* 0x00001f00110e7589 */ /* 0x0003e200000e0000 */
[----:B------:R-:W-:Y:S01]  /*10e0*/  MOV R2, R46 ;  /* 0x0000002e00027202 */ /* 0x000fe20000000f00 */
[----:B------:R-:W-:Y:S02]  /*10f0*/  VIADD R27, R41, 0x40 ;  /* 0x00000040291b7836 */ /* 0x000fe40000000000 */
[----:B------:R-:W2:Y:S04]  /*1100*/  SHFL.IDX PT, R9, R17, R9, 0x1f ;  /* 0x00001f0911097589 */ /* 0x000ea800000e0000 */
[----:B------:R-:W3:Y:S01]  /*1110*/  SHFL.IDX PT, R8, R17, R8, 0x1f ;  /* 0x00001f0811087589 */ /* 0x000ee200000e0000 */
[----:B0-----:R-:W-:-:S05]  /*1120*/  IMAD.U32 R22, RZ, RZ, UR4 ;  /* 0x00000004ff167e24 */ /* 0x001fca000f8e00ff */
[-C--:B------:R-:W-:Y:S01]  /*1130*/  ISETP.GE.AND P0, PT, R3, R22.reuse, PT ;  /* 0x000000160300720c */ /* 0x080fe20003f06270 */
[----:B------:R-:W-:Y:S01]  /*1140*/  IMAD.MOV.U32 R3, RZ, RZ, R45 ;  /* 0x000000ffff037224 */ /* 0x000fe200078e002d */
[----:B------:R-:W-:Y:S01]  /*1150*/  ISETP.GE.AND P1, PT, R27, R22, PT ;  /* 0x000000161b00720c */ /* 0x000fe20003f26270 */
[----:B------:R-:W-:-:S10]  /*1160*/  IMAD.WIDE.U32 R54, R47, 0x4, R2 ;  /* 0x000000042f367825 */ /* 0x000fd400078e0002 */
[----:B------:R-:W-:Y:S01]  /*1170*/  @!P0 R2UR UR6, R18 ;  /* 0x00000000120682ca */ /* 0x000fe200000e0000 */
[----:B------:R-:W-:Y:S01]  /*1180*/  IMAD.WIDE.U32 R56, R22, 0x4, R54 ;  /* 0x0000000416387825 */ /* 0x000fe200078e0036 */
[C---:B------:R-:W-:Y:S02]  /*1190*/  @!P0 R2UR UR7, R19.reuse ;  /* 0x00000000130782ca */ /* 0x040fe400000e0000 */
[C---:B------:R-:W-:Y:S02]  /*11a0*/  @!P0 R2UR UR10, R18.reuse ;  /* 0x00000000120a82ca */ /* 0x040fe400000e0000 */
[----:B------:R-:W-:Y:S01]  /*11b0*/  @!P0 R2UR UR11, R19 ;  /* 0x00000000130b82ca */ /* 0x000fe200000e0000 */
[----:B------:R-:W-:Y:S01]  /*11c0*/  IMAD.WIDE.U32 R2, R47, 0x4, R50 ;  /* 0x000000042f027825 */ /* 0x000fe200078e0032 */
[----:B------:R-:W-:Y:S02]  /*11d0*/  @!P0 R2UR UR8, R18 ;  /* 0x00000000120882ca */ /* 0x000fe400000e0000 */
[----:B------:R-:W-:-:S02]  /*11e0*/  @!P0 R2UR UR9, R19 ;  /* 0x00000000130982ca */ /* 0x000fc400000e0000 */
[----:B------:R-:W-:Y:S02]  /*11f0*/  @!P0 R2UR UR4, R18 ;  /* 0x00000000120482ca */ /* 0x000fe400000e0000 */
[C---:B------:R-:W-:Y:S01]  /*1200*/  @!P0 R2UR UR5, R19.reuse ;  /* 0x00000000130582ca */ /* 0x040fe200000e0000 */
[----:B-1----:R-:W4:Y:S01]  /*1210*/  @!P0 LDG.E.CONSTANT R0, desc[UR6][R56.64+0x80] ;  /* 0x0000800638008981 */ /* 0x002f22000c1e9900 */
[----:B--2---:R-:W-:Y:S01]  /*1220*/  FFMA R53, R20, R9, R53 ;  /* 0x0000000914357223 */ /* 0x004fe20000000035 */
[----:B---3--:R-:W-:Y:S01]  /*1230*/  FFMA R25, R16, R8, R25 ;  /* 0x0000000810197223 */ /* 0x008fe20000000019 */
[----:B------:R-:W-:Y:S01]  /*1240*/  @!P1 R2UR UR14, R18 ;  /* 0x00000000120e92ca */ /* 0x000fe200000e0000 */
[----:B------:R-:W2:Y:S01]  /*1250*/  @!P0 LDG.E.CONSTANT R12, desc[UR10][R2.64+0x80] ;  /* 0x0000800a020c8981 */ /* 0x000ea2000c1e9900 */
[--C-:B------:R-:W-:Y:S01]  /*1260*/  IMAD.WIDE.U32 R6, R42, 0x4, R54.reuse ;  /* 0x000000042a067825 */ /* 0x100fe200078e0036 */
[----:B------:R-:W-:Y:S02]  /*1270*/  @!P1 R2UR UR15, R19 ;  /* 0x00000000130f92ca */ /* 0x000fe400000e0000 */
[----:B------:R-:W-:Y:S01]  /*1280*/  @!P1 R2UR UR16, R18 ;  /* 0x00000000121092ca */ /* 0x000fe200000e0000 */
[----:B------:R-:W-:Y:S01]  /*1290*/  IMAD.WIDE.U32 R4, R43, 0x4, R54 ;  /* 0x000000042b047825 */ /* 0x000fe200078e0036 */
[----:B------:R-:W3:Y:S01]  /*12a0*/  @!P0 LDG.E.CONSTANT R8, desc[UR8][R6.64+0x80] ;  /* 0x0000800806088981 */ /* 0x000ee2000c1e9900 */
[----:B------:R-:W-:-:S02]  /*12b0*/  @!P1 R2UR UR17, R19 ;  /* 0x00000000131192ca */ /* 0x000fc400000e0000 */
[----:B------:R-:W-:Y:S01]  /*12c0*/  @!P1 R2UR UR12, R18 ;  /* 0x00000000120c92ca */ /* 0x000fe200000e0000 */
[----:B------:R-:W5:Y:S01]  /*12d0*/  @!P0 LDG.E.CONSTANT R9, desc[UR6][R4.64+0x80] ;  /* 0x0000800604098981 */ /* 0x000f62000c1e9900 */
[----:B------:R-:W-:-:S03]  /*12e0*/  @!P1 R2UR UR13, R19 ;  /* 0x00000000130d92ca */ /* 0x000fc600000e0000 */
[----:B------:R-:W5:Y:S01]  /*12f0*/  @!P0 LDG.E.CONSTANT R13, desc[UR4][R54.64+0x80] ;  /* 0x00008004360d8981 */ /* 0x000f62000c1e9900 */
[C---:B------:R-:W-:Y:S02]  /*1300*/  @!P1 R2UR UR18, R18.reuse ;  /* 0x00000000121292ca */ /* 0x040fe400000e0000 */
[C---:B------:R-:W-:Y:S01]  /*1310*/  @!P1 R2UR UR19, R19.reuse ;  /* 0x00000000131392ca */ /* 0x040fe200000e0000 */
[----:B------:R-:W5:Y:S01]  /*1320*/  @!P1 LDG.E.CONSTANT R52, desc[UR14][R56.64+0x100] ;  /* 0x0001000e38349981 */ /* 0x000f62000c1e9900 */
[----:B------:R-:W-:Y:S02]  /*1330*/  @!P1 R2UR UR4, R18 ;  /* 0x00000000120492ca */ /* 0x000fe400000e0000 */
[----:B------:R-:W-:Y:S01]  /*1340*/  @!P1 R2UR UR5, R19 ;  /* 0x00000000130592ca */ /* 0x000fe200000e0000 */
[----:B------:R-:W5:Y:S04]  /*1350*/  @!P1 LDG.E.CONSTANT R58, desc[UR16][R6.64+0x100] ;  /* 0x00010010063a9981 */ /* 0x000f68000c1e9900 */
[----:B------:R-:W5:Y:S04]  /*1360*/  @!P1 LDG.E.CONSTANT R48, desc[UR12][R54.64+0x100] ;  /* 0x0001000c36309981 */ /* 0x000f68000c1e9900 */
[----:B------:R-:W5:Y:S04]  /*1370*/  @!P1 LDG.E.CONSTANT R11, desc[UR18][R4.64+0x100] ;  /* 0x00010012040b9981 */ /* 0x000f68000c1e9900 */
[----:B------:R-:W5:Y:S01]  /*1380*/  @!P1 LDG.E.CONSTANT R59, desc[UR4][R2.64+0x100] ;  /* 0x00010004023b9981 */ /* 0x000f62000c1e9900 */
[----:B------:R-:W-:-:S03]  /*1390*/  FFMA R23, R10, R14, R23 ;  /* 0x0000000e0a177223 */ /* 0x000fc60000000017 */
[----:B------:R-:W0:Y:S01]  /*13a0*/  SHFL.IDX PT, R14, R17, R24, 0x1f ;  /* 0x00001f18110e7589 */ /* 0x000e2200000e0000 */
[----:B------:R-:W-:Y:S02]  /*13b0*/  IMAD.MOV.U32 R29, RZ, RZ, R17 ;  /* 0x000000ffff1d7224 */ /* 0x000fe400078e0011 */
[----:B0-----:R-:W-:Y:S01]  /*13c0*/  FFMA R38, R21, R14, R32 ;  /* 0x0000000e15267223 */ /* 0x001fe20000000020 */
[C---:B------:R-:W-:Y:S01]  /*13d0*/  VIADD R32, R24.reuse, 0x11 ;  /* 0x0000001118207836 */ /* 0x040fe20000000000 */
[C---:B------:R-:W-:Y:S02]  /*13e0*/  IADD3 R26, PT, PT, R24.reuse, 0x10, RZ ;  /* 0x00000010181a7810 */ /* 0x040fe40007ffe0ff */
[C---:B------:R-:W-:Y:S02]  /*13f0*/  IADD3 R34, PT, PT, R24.reuse, 0x12, RZ ;  /* 0x0000001218227810 */ /* 0x040fe40007ffe0ff */
[----:B------:R-:W-:Y:S01]  /*1400*/  IADD3 R36, PT, PT, R24, 0x13, RZ ;  /* 0x0000001318247810 */ /* 0x000fe20007ffe0ff */
[----:B------:R-:W-:Y:S01]  /*1410*/  NOP ;  /* 0x0000000000007918 */ /* 0x000fe20000000000 */
[----:B------:R-:W-:Y:S01]  /*1420*/  NOP ;  /* 0x0000000000007918 */ /* 0x000fe20000000000 */
[----:B------:R-:W-:Y:S01]  /*1430*/  NOP ;  /* 0x0000000000007918 */ /* 0x000fe20000000000 */
[----:B------:R-:W-:Y:S01]  /*1440*/  NOP ;  /* 0x0000000000007918 */ /* 0x000fe20000000000 */
[----:B----4-:R-:W-:-:S02]  /*1450*/  @!P0 IMAD.MOV.U32 R20, RZ, RZ, R0 ;  /* 0x000000ffff148224 */ /* 0x010fc400078e0000 */
[----:B------:R-:W0:Y:S01]  /*1460*/  SHFL.IDX PT, R0, R17, R32, 0x1f ;  /* 0x00001f2011007589 */ /* 0x000e2200000e0000 */
[----:B--2---:R-:W-:-:S05]  /*1470*/  @!P0 IMAD.MOV.U32 R29, RZ, RZ, R12 ;  /* 0x000000ffff1d8224 */ /* 0x004fca00078e000c */
[----:B------:R-:W1:Y:S01]  /*1480*/  SHFL.IDX PT, R14, R29, R24, 0x1f ;  /* 0x00001f181d0e7589 */ /* 0x000e6200000e0000 */
[----:B---3--:R-:W-:-:S03]  /*1490*/  @!P0 MOV R16, R8 ;  /* 0x0000000800108202 */ /* 0x008fc60000000f00 */
[----:B------:R-:W2:Y:S01]  /*14a0*/  SHFL.IDX PT, R8, R17, R26, 0x1f ;  /* 0x00001f1a11087589 */ /* 0x000ea200000e0000 */
[----:B-----5:R-:W-:Y:S02]  /*14b0*/  @!P0 MOV R10, R9 ;  /* 0x00000009000a8202 */ /* 0x020fe40000000f00 */
[----:B------:R-:W-:Y:S01]  /*14c0*/  IADD3 R9, PT, PT, R24, 0x1, RZ ;  /* 0x0000000118097810 */ /* 0x000fe20007ffe0ff */
[----:B------:R-:W-:Y:S02]  /*14d0*/  @!P0 IMAD.MOV.U32 R21, RZ, RZ, R13 ;  /* 0x000000ffff158224 */ /* 0x000fe400078e000d */
[----:B0-----:R-:W-:Y:S02]  /*14e0*/  FFMA R35, R20, R0, R35 ;  /* 0x0000000014237223 */ /* 0x001fe40000000023 */
[----:B------:R-:W0:Y:S01]  /*14f0*/  SHFL.IDX PT, R0, R17, R34, 0x1f ;  /* 0x00001f2211007589 */ /* 0x000e2200000e0000 */
[----:B-1----:R-:W-:-:S03]  /*1500*/  FFMA R33, R21, R14, R38 ;  /* 0x0000000e15217223 */ /* 0x002fc60000000026 */
[----:B------:R-:W1:Y:S01]  /*1510*/  SHFL.IDX PT, R14, R29, R9, 0x1f ;  /* 0x00001f091d0e7589 */ /* 0x000e6200000e0000 */
[----:B--2---:R-:W-:Y:S01]  /*1520*/  FFMA R28, R21, R8, R28 ;  /* 0x00000008151c7223 */ /* 0x004fe2000000001c */
[----:B------:R-:W-:Y:S02]  /*1530*/  VIADD R8, R24, 0x2 ;  /* 0x0000000218087836 */ /* 0x000fe40000000000 */
[----:B0-----:R-:W-:Y:S02]  /*1540*/  FFMA R37, R16, R0, R37 ;  /* 0x0000000010257223 */ /* 0x001fe40000000025 */
[----:B------:R-:W0:Y:S01]  /*1550*/  SHFL.IDX PT, R0, R17, R36, 0x1f ;  /* 0x00001f2411007589 */ /* 0x000e2200000e0000 */
[----:B-1----:R-:W-:-:S03]  /*1560*/  FFMA R38, R20, R14, R53 ;  /* 0x0000000e14267223 */ /* 0x002fc60000000035 */
[----:B------:R-:W1:Y:S01]  /*1570*/  SHFL.IDX PT, R14, R29, R8, 0x1f ;  /* 0x00001f081d0e7589 */ /* 0x000e6200000e0000 */
[----:B0-----:R-:W-:Y:S01]  /*1580*/  FFMA R39, R10, R0, R39 ;  /* 0x000000000a277223 */ /* 0x001fe20000000027 */
[----:B------:R-:W-:Y:S01]  /*1590*/  IADD3 R0, PT, PT, R24, 0x3, RZ ;  /* 0x0000000318007810 */ /* 0x000fe20007ffe0ff */
[----:B-1----:R-:W-:-:S04]  /*15a0*/  FFMA R25, R16, R14, R25 ;  /* 0x0000000e10197223 */ /* 0x002fc80000000019 */
[----:B------:R-:W0:Y:S04]  /*15b0*/  SHFL.IDX PT, R14, R29, R0, 0x1f ;  /* 0x00001f001d0e7589 */ /* 0x000e2800000e0000 */
[----:B------:R-:W1:Y:S04]  /*15c0*/  SHFL.IDX PT, R32, R29, R32, 0x1f ;  /* 0x00001f201d207589 */ /* 0x000e6800000e0000 */
[----:B------:R-:W2:Y:S04]  /*15d0*/  SHFL.IDX PT, R26, R29, R26, 0x1f ;  /* 0x00001f1a1d1a7589 */ /* 0x000ea800000e0000 */
[----:B------:R-:W3:Y:S01]  /*15e0*/  SHFL.IDX PT, R34, R29, R34, 0x1f ;  /* 0x00001f221d227589 */ /* 0x000ee200000e0000 */
[----:B0-----:R-:W-:-:S03]  /*15f0*/  FFMA R23, R10, R14, R23 ;  /* 0x0000000e0a177223 */ /* 0x001fc60000000017 */
[----:B------:R0:W4:Y:S01]  /*1600*/  SHFL.IDX PT, R14, R29, R36, 0x1f ;  /* 0x00001f241d0e7589 */ /* 0x00012200000e0000 */
[----:B------:R-:W-:Y:S02]  /*1610*/  @!P1 IMAD.MOV.U32 R20, RZ, RZ, R52 ;  /* 0x000000ffff149224 */ /* 0x000fe400078e0034 */
[----:B------:R-:W-:Y:S02]  /*1620*/  @!P1 IMAD.MOV.U32 R21, RZ, RZ, R48 ;  /* 0x000000ffff159224 */ /* 0x000fe400078e0030 */
[----:B------:R-:W-:Y:S02]  /*1630*/  @!P1 IMAD.MOV.U32 R16, RZ, RZ, R58 ;  /* 0x000000ffff109224 */ /* 0x000fe400078e003a */
[----:B-1----:R-:W-:Y:S01]  /*1640*/  FFMA R35, R20, R32, R35 ;  /* 0x0000002014237223 */ /* 0x002fe20000000023 */
[----:B------:R-:W-:Y:S01]  /*1650*/  IMAD.MOV.U32 R17, RZ, RZ, R29 ;  /* 0x000000ffff117224 */ /* 0x000fe200078e001d */
[----:B------:R-:W-:Y:S01]  /*1660*/  @!P1 MOV R10, R11 ;  /* 0x0000000b000a9202 */ /* 0x000fe20000000f00 */
[----:B--2---:R-:W-:Y:S01]  /*1670*/  FFMA R28, R21, R26, R28 ;  /* 0x0000001a151c7223 */ /* 0x004fe2000000001c */
[----:B---3--:R-:W-:Y:S01]  /*1680*/  FFMA R37, R16, R34, R37 ;  /* 0x0000002210257223 */ /* 0x008fe20000000025 */
[----:B------:R-:W-:Y:S01]  /*1690*/  @!P1 MOV R17, R59 ;  /* 0x0000003b00119202 */ /* 0x000fe20000000f00 */
[----:B------:R-:W-:Y:S01]  /*16a0*/  IMAD.MOV.U32 R32, RZ, RZ, R33 ;  /* 0x000000ffff207224 */ /* 0x000fe200078e0021 */
[----:B0-----:R-:W-:-:S07]  /*16b0*/  MOV R53, R38 ;  /* 0x0000002600357202 */ /* 0x001fce0000000f00 */
.L_x_54:
[----:B------:R-:W-:Y:S01]  /*16c0*/  VIADD R49, R49, 0x2 ;  /* 0x0000000231317836 */ /* 0x000fe20000000000 */
[----:B------:R-:W-:Y:S01]  /*16d0*/  IADD3 R46, P2, PT, R46, 0x100, RZ ;  /* 0x000001002e2e7810 */ /* 0x000fe20007f5e0ff */
[----:B----4-:R-:W-:Y:S01]  /*16e0*/  FFMA R39, R10, R14, R39 ;  /* 0x0000000e0a277223 */ /* 0x010fe20000000027 */
[----:B------:R-:W-:Y:S02]  /*16f0*/  IADD3 R50, P1, PT, R50, 0x100, RZ ;  /* 0x0000010032327810 */ /* 0x000fe40007f3e0ff */
[----:B------:R-:W-:Y:S01]  /*1700*/  ISETP.NE.AND P0, PT, R49, R40, PT ;  /* 0x000000283100720c */ /* 0x000fe20003f05270 */
[----:B------:R-:W-:Y:S01]  /*1710*/  IMAD.X R45, RZ, RZ, R45, P2 ;  /* 0x000000ffff2d7224 */ /* 0x000fe200010e062d */
[----:B------:R-:W-:-:S11]  /*1720*/  IADD3.X R51, PT, PT, RZ, R51, RZ, P1, !PT ;  /* 0x00000033ff337210 */ /* 0x000fd60000ffe4ff */
[----:B------:R-:W-:Y:S05]  /*1730*/  @P0 BRA `(.L_x_10) ;  /* 0xfffffff800500947 */ /* 0x000fea000383ffff */
[----:B------:R-:W-:Y:S05]  /*1740*/  BSYNC B0 ;  /* 0x0000000000007941 */ /* 0x000fea0003800000 */
.L_x_8:
[----:B------:R-:W-:-:S07]  /*1750*/  IADD3 R41, PT, PT, R41, 0x60, RZ ;  /* 0x0000006029297810 */ /* 0x000fce0007ffe0ff */
.L_x_6:
[----:B------:R-:W-:Y:S01]  /*1760*/  LOP3.LUT P0, RZ, R44, 0x20, RZ, 0xc0, !PT ;  /* 0x000000202cff7812 */ /* 0x000fe2000780c0ff */
[----:B------:R-:W-:-:S12]  /*1770*/  IMAD.MOV.U32 R44, RZ, RZ, R46 ;  /* 0x000000ffff2c7224 */ /* 0x000fd800078e002e */
[----:B------:R-:W-:Y:S05]  /*1780*/  @P0 BRA `(.L_x_5) ;  /* 0x0000000000c00947 */ /* 0x000fea0003800000 */
[----:B------:R-:W-:-:S03]  /*1790*/  UMOV UR4, 0xffffffff ;  /* 0xffffffff00047882 */ /* 0x000fc60000000000 */
[----:B------:R-:W-:Y:S05]  /*17a0*/  BRA.DIV UR4, `(.L_x_11) ;  /* 0x0000001a04887947 */ /* 0x000fea000b800000 */
[----:B------:R-:W-:Y:S01]  /*17b0*/  ISETP.GE.AND P0, PT, R41, R22, PT ;  /* 0x000000162900720c */ /* 0x000fe20003f06270 */
[C---:B0-----:R-:W-:Y:S01]  /*17c0*/  VIADD R8, R24.reuse, 0x2 ;  /* 0x0000000218087836 */ /* 0x041fe20000000000 */
[C---:B------:R-:W-:Y:S02]  /*17d0*/  IADD3 R34, PT, PT, R24.reuse, 0x1, RZ ;  /* 0x0000000118227810 */ /* 0x040fe40007ffe0ff */
[C---:B------:R-:W-:Y:S01]  /*17e0*/  IADD3 R0, PT, PT, R24.reuse, 0x3, RZ ;  /* 0x0000000318007810 */ /* 0x040fe20007ffe0ff */
[----:B-----5:R0:W-:Y:S01]  /*17f0*/  SHFL.IDX PT, R26, R17, R24, 0x1f ;  /* 0x00001f18111a7589 */ /* 0x0201e200000e0000 */
[C---:B------:R-:W-:Y:S01]  /*1800*/  VIADD R36, R24.reuse, 0x11 ;  /* 0x0000001118247836 */ /* 0x040fe20000000000 */
[C---:B------:R-:W-:Y:S01]  /*1810*/  IADD3 R38, PT, PT, R24.reuse, 0x12, RZ ;  /* 0x0000001218267810 */ /* 0x040fe20007ffe0ff */
[----:B------:R-:W-:Y:S01]  /*1820*/  VIADD R12, R24, 0x10 ;  /* 0x00000010180c7836 */ /* 0x000fe20000000000 */
[----:B------:R-:W-:-:S04]  /*1830*/  NOP ;  /* 0x0000000000007918 */ /* 0x000fc80000000000 */
[C---:B------:R-:W-:Y:S01]  /*1840*/  @!P0 R2UR UR8, R18.reuse ;  /* 0x00000000120882ca */ /* 0x040fe200000e0000 */
[----:B------:R-:W-:Y:S01]  /*1850*/  @!P0 IMAD.WIDE.U32 R2, R47, 0x4, R44 ;  /* 0x000000042f028825 */ /* 0x000fe200078e002c */
[C---:B------:R-:W-:Y:S02]  /*1860*/  @!P0 R2UR UR9, R19.reuse ;  /* 0x00000000130982ca */ /* 0x040fe400000e0000 */
[----:B------:R-:W-:Y:S02]  /*1870*/  @!P0 R2UR UR6, R18 ;  /* 0x00000000120682ca */ /* 0x000fe400000e0000 */
[C---:B------:R-:W-:Y:S01]  /*1880*/  @!P0 R2UR UR7, R19.reuse ;  /* 0x00000000130782ca */ /* 0x040fe200000e0000 */
[--C-:B------:R-:W-:Y:S01]  /*1890*/  @!P0 IMAD.WIDE.U32 R6, R42, 0x4, R2.reuse ;  /* 0x000000042a068825 */ /* 0x100fe200078e0002 */
[----:B------:R-:W-:Y:S02]  /*18a0*/  @!P0 R2UR UR4, R18 ;  /* 0x00000000120482ca */ /* 0x000fe400000e0000 */
[----:B------:R-:W-:Y:S01]  /*18b0*/  @!P0 R2UR UR5, R19 ;  /* 0x00000000130582ca */ /* 0x000fe200000e0000 */
[----:B------:R-:W-:Y:S01]  /*18c0*/  @!P0 IMAD.WIDE.U32 R4, R22, 0x4, R2 ;  /* 0x0000000416048825 */ /* 0x000fe200078e0002 */
[----:B------:R-:W-:-:S02]  /*18d0*/  @!P0 R2UR UR10, R18 ;  /* 0x00000000120a82ca */ /* 0x000fc400000e0000 */
[----:B------:R-:W-:Y:S01]  /*18e0*/  @!P0 R2UR UR11, R19 ;  /* 0x00000000130b82ca */ /* 0x000fe200000e0000 */
[----:B------:R-:W-:Y:S01]  /*18f0*/  @!P0 IMAD.WIDE.U32 R40, R43, 0x4, R2 ;  /* 0x000000042b288825 */ /* 0x000fe200078e0002 */
[----:B------:R-:W2:Y:S04]  /*1900*/  @!P0 LDG.E.CONSTANT R6, desc[UR8][R6.64+0x80] ;  /* 0x0000800806068981 */ /* 0x000ea8000c1e9900 */
[----:B------:R-:W3:Y:S04]  /*1910*/  @!P0 LDG.E.CONSTANT R5, desc[UR6][R4.64+0x80] ;  /* 0x0000800604058981 */ /* 0x000ee8000c1e9900 */
[----:B------:R1:W4:Y:S04]  /*1920*/  @!P0 LDG.E.CONSTANT R22, desc[UR4][R2.64+0x80] ;  /* 0x0000800402168981 */ /* 0x000328000c1e9900 */
[----:B------:R-:W4:Y:S04]  /*1930*/  @!P0 LDG.E.CONSTANT R40, desc[UR10][R40.64+0x80] ;  /* 0x0000800a28288981 */ /* 0x000f28000c1e9900 */
[----:B------:R-:W1:Y:S04]  /*1940*/  SHFL.IDX PT, R8, R17, R8, 0x1f ;  /* 0x00001f0811087589 */ /* 0x000e6800000e0000 */
[----:B------:R-:W1:Y:S01]  /*1950*/  SHFL.IDX PT, R9, R17, R34, 0x1f ;  /* 0x00001f2211097589 */ /* 0x000e6200000e0000 */
[----:B0-----:R-:W-:-:S03]  /*1960*/  IADD3 R24, PT, PT, R24, 0x13, RZ ;  /* 0x0000001318187810 */ /* 0x001fc60007ffe0ff */
[----:B------:R-:W0:Y:S04]  /*1970*/  SHFL.IDX PT, R0, R17, R0, 0x1f ;  /* 0x00001f0011007589 */ /* 0x000e2800000e0000 */
[----:B-1----:R-:W1:Y:S04]  /*1980*/  SHFL.IDX PT, R2, R17, R36, 0x1f ;  /* 0x00001f2411027589 */ /* 0x002e6800000e0000 */
[----:B------:R-:W1:Y:S04]  /*1990*/  SHFL.IDX PT, R4, R17, R38, 0x1f ;  /* 0x00001f2611047589 */ /* 0x000e6800000e0000 */
[----:B------:R-:W1:Y:S04]  /*19a0*/  SHFL.IDX PT, R3, R17, R12, 0x1f ;  /* 0x00001f0c11037589 */ /* 0x000e6800000e0000 */
[----:B------:R1:W1:Y:S01]  /*19b0*/  SHFL.IDX PT, R14, R17, R24, 0x1f ;  /* 0x00001f18110e7589 */ /* 0x00026200000e0000 */
[----:B------:R-:W-:Y:S01]  /*19c0*/  FFMA R25, R16, R8, R25 ;  /* 0x0000000810197223 */ /* 0x000fe20000000019 */
[----:B------:R-:W-:Y:S01]  /*19d0*/  FFMA R32, R21, R26, R32 ;  /* 0x0000001a15207223 */ /* 0x000fe20000000020 */
[----:B------:R-:W-:Y:S01]  /*19e0*/  FFMA R53, R20, R9, R53 ;  /* 0x0000000914357223 */ /* 0x000fe20000000035 */
[----:B0-----:R-:W-:Y:S01]  /*19f0*/  FFMA R23, R10, R0, R23 ;  /* 0x000000000a177223 */ /* 0x001fe20000000017 */
[----:B------:R-:W-:Y:S01]  /*1a00*/  NOP ;  /* 0x0000000000007918 */ /* 0x000fe20000000000 */
[----:B--2---:R-:W-:Y:S01]  /*1a10*/  @!P0 MOV R16, R6 ;  /* 0x0000000600108202 */ /* 0x004fe20000000f00 */
[----:B---3--:R-:W-:-:S02]  /*1a20*/  @!P0 IMAD.MOV.U32 R20, RZ, RZ, R5 ;  /* 0x000000ffff148224 */ /* 0x008fc400078e0005 */
[----:B----4-:R-:W-:Y:S02]  /*1a30*/  @!P0 IMAD.MOV.U32 R21, RZ, RZ, R22 ;  /* 0x000000ffff158224 */ /* 0x010fe400078e0016 */
[----:B-1----:R-:W-:Y:S01]  /*1a40*/  FFMA R35, R2, R20, R35 ;  /* 0x0000001402237223 */ /* 0x002fe20000000023 */
[----:B------:R-:W-:Y:S01]  /*1a50*/  FFMA R37, R4, R16, R37 ;  /* 0x0000001004257223 */ /* 0x000fe20000000025 */
[----:B------:R-:W-:Y:S01]  /*1a60*/  FFMA R28, R3, R21, R28 ;  /* 0x00000015031c7223 */ /* 0x000fe2000000001c */
[----:B------:R-:W-:-:S07]  /*1a70*/  @!P0 MOV R10, R40 ;  /* 0x00000028000a8202 */ /* 0x000fce0000000f00 */
.L_x_66:
[----:B------:R-:W-:-:S07]  /*1a80*/  FFMA R39, R14, R10, R39 ;  /* 0x0000000a0e277223 */ /* 0x000fce0000000027 */
.L_x_5:
[C---:B--2---:R-:W-:Y:S02]  /*1a90*/  R2UR UR4, R18.reuse ;  /* 0x00000000120472ca */ /* 0x044fe400000e0000 */
[C---:B------:R-:W-:Y:S02]  /*1aa0*/  R2UR UR5, R19.reuse ;  /* 0x00000000130572ca */ /* 0x040fe400000e0000 */
[C---:B------:R-:W-:Y:S02]  /*1ab0*/  R2UR UR6, R18.reuse ;  /* 0x00000000120672ca */ /* 0x040fe400000e0000 */
[C---:B------:R-:W-:Y:S02]  /*1ac0*/  R2UR UR7, R19.reuse ;  /* 0x00000000130772ca */ /* 0x040fe400000e0000 */
[----:B------:R-:W-:Y:S02]  /*1ad0*/  R2UR UR8, R18 ;  /* 0x00000000120872ca */ /* 0x000fe400000e0000 */
[----:B------:R-:W-:-:S02]  /*1ae0*/  R2UR UR9, R19 ;  /* 0x00000000130972ca */ /* 0x000fc400000e0000 */
[C---:B------:R-:W-:Y:S02]  /*1af0*/  R2UR UR10, R18.reuse ;  /* 0x00000000120a72ca */ /* 0x040fe400000e0000 */
[C---:B------:R-:W-:Y:S01]  /*1b00*/  R2UR UR11, R19.reuse ;  /* 0x00000000130b72ca */ /* 0x040fe200000e0000 */
[----:B------:R-:W-:Y:S01]  /*1b10*/  REDG.E.ADD.F32.FTZ.RN.STRONG.GPU desc[UR4][R30.64], R32 ;  /* 0x000000201e0079a6 */ /* 0x000fe2000c12f304 */
[C---:B------:R-:W-:Y:S02]  /*1b20*/  R2UR UR12, R18.reuse ;  /* 0x00000000120c72ca */ /* 0x040fe400000e0000 */
[C---:B------:R-:W-:Y:S01]  /*1b30*/  R2UR UR13, R19.reuse ;  /* 0x00000000130d72ca */ /* 0x040fe200000e0000 */
[----:B------:R-:W-:Y:S01]  /*1b40*/  REDG.E.ADD.F32.FTZ.RN.STRONG.GPU desc[UR6][R30.64+0x40], R28 ;  /* 0x0000401c1e0079a6 */ /* 0x000fe2000c12f306 */
[C---:B------:R-:W-:Y:S02]  /*1b50*/  R2UR UR14, R18.reuse ;  /* 0x00000000120e72ca */ /* 0x040fe400000e0000 */
[----:B------:R-:W-:Y:S01]  /*1b60*/  R2UR UR15, R19 ;  /* 0x00000000130f72ca */ /* 0x000fe200000e0000 */
[----:B------:R-:W-:Y:S01]  /*1b70*/  REDG.E.ADD.F32.FTZ.RN.STRONG.GPU desc[UR8][R30.64+0x4], R53 ;  /* 0x000004351e0079a6 */ /* 0x000fe2000c12f308 */
[----:B------:R-:W-:-:S02]  /*1b80*/  R2UR UR16, R18 ;  /* 0x00000000121072ca */ /* 0x000fc400000e0000 */
[C---:B------:R-:W-:Y:S01]  /*1b90*/  R2UR UR17, R19.reuse ;  /* 0x00000000131172ca */ /* 0x040fe200000e0000 */
[----:B------:R-:W-:Y:S01]  /*1ba0*/  REDG.E.ADD.F32.FTZ.RN.STRONG.GPU desc[UR10][R30.64+0x44], R35 ;  /* 0x000044231e0079a6 */ /* 0x000fe2000c12f30a */
[----:B------:R-:W-:Y:S02]  /*1bb0*/  R2UR UR18, R18 ;  /* 0x00000000121272ca */ /* 0x000fe400000e0000 */
[----:B------:R-:W-:Y:S01]  /*1bc0*/  R2UR UR19, R19 ;  /* 0x00000000131372ca */ /* 0x000fe200000e0000 */
[----:B------:R-:W-:Y:S04]  /*1bd0*/  REDG.E.ADD.F32.FTZ.RN.STRONG.GPU desc[UR12][R30.64+0x8], R25 ;  /* 0x000008191e0079a6 */ /* 0x000fe8000c12f30c */
[----:B------:R-:W-:Y:S04]  /*1be0*/  REDG.E.ADD.F32.FTZ.RN.STRONG.GPU desc[UR14][R30.64+0x48], R37 ;  /* 0x000048251e0079a6 */ /* 0x000fe8000c12f30e */
[----:B------:R-:W-:Y:S04]  /*1bf0*/  REDG.E.ADD.F32.FTZ.RN.STRONG.GPU desc[UR16][R30.64+0xc], R23 ;  /* 0x00000c171e0079a6 */ /* 0x000fe8000c12f310 */
[----:B------:R-:W-:Y:S01]  /*1c00*/  REDG.E.ADD.F32.FTZ.RN.STRONG.GPU desc[UR18][R30.64+0x4c], R39 ;  /* 0x00004c271e0079a6 */ /* 0x000fe2000c12f312 */
[----:B------:R-:W-:Y:S05]  /*1c10*/  EXIT ;  /* 0x000000000000794d */ /* 0x000fea0003800000 */
.L_x_7:
[----:B------:R-:W-:Y:S02]  /*1c20*/  HFMA2 R11, -RZ, RZ, 0, 1.847743988037109375e-06 ;  /* 0x0000001fff0b7431 */ /* 0x000fe400000001ff */
[----:B------:R-:W-:Y:S01]  /*1c30*/  IMAD.MOV.U32 R15, RZ, RZ, -0x1 ;  /* 0xffffffffff0f7424 */ /* 0x000fe200078e00ff */
[----:B-----5:R-:W-:Y:S01]  /*1c40*/  MOV R13, R17 ;  /* 0x00000011000d7202 */ /* 0x020fe20000000f00 */
[----:B------:R-:W-:Y:S01]  /*1c50*/  IMAD.MOV.U32 R12, RZ, RZ, R24 ;  /* 0x000000ffff0c7224 */ /* 0x000fe200078e0018 */
[----:B------:R-:W-:-:S13]  /*1c60*/  ISETP.GT.AND P0, PT, R22, 0x20, PT ;  /* 0x000000201600780c */ /* 0x000fda0003f04270 */
[----:B------:R-:W-:Y:S05]  /*1c70*/  WARPSYNC.COLLECTIVE R15, `(.L_x_12) ;  /* 0x000000000f087348 */ /* 0x000fea0003c00000 */
[----:B------:R-:W-:Y:S01]  /*1c80*/  NOP ;  /* 0x0000000000007918 */ /* 0x000fe20000000000 */
[----:B------:R-:W-:Y:S05]  /*1c90*/  ENDCOLLECTIVE ;  /* 0x000000000000791b */ /* 0x000fea0003800000 */
.L_x_12:
[----:B------:R-:W-:Y:S05]  /*1ca0*/  WARPSYNC.COLLECTIVE R15, `(.L_x_13) ;  /* 0x000000000f087348 */ /* 0x000fea0003c00000 */
[----:B------:R0:W1:Y:S02]  /*1cb0*/  SHFL.IDX P6, R14, R13, R12, R11 ;  /* 0x0000000c0d0e7389 */ /* 0x00006400000c000b */
[----:B01----:R-:W-:Y:S05]  /*1cc0*/  ENDCOLLECTIVE ;  /* 0x000000000000791b */ /* 0x003fea0003800000 */
.L_x_13:
[C---:B------:R-:W-:Y:S01]  /*1cd0*/  VIADD R8, R24.reuse, 0x2 ;  /* 0x0000000218087836 */ /* 0x040fe20000000000 */
[----:B------:R-:W-:Y:S01]  /*1ce0*/  IADD3 R0, PT, PT, R24, 0x3, RZ ;  /* 0x0000000318007810 */ /* 0x000fe20007ffe0ff */
[----:B------:R-:W-:Y:S01]  /*1cf0*/  IMAD.MOV.U32 R5, RZ, RZ, R45 ;  /* 0x000000ffff057224 */ /* 0x000fe200078e002d */
[----:B------:R-:W-:Y:S01]  /*1d00*/  MOV R4, R46 ;  /* 0x0000002e00047202 */ /* 0x000fe20000000f00 */
[----:B------:R-:W0:Y:S04]  /*1d10*/  LDC.64 R32, c[0x0][0x390] ;  /* 0x0000e400ff207b82 */ /* 0x000e280000000a00 */
[----:B------:R-:W-:Y:S01]  /*1d20*/  IMAD.WIDE.U32 R28, R47, 0x4, R4 ;  /* 0x000000042f1c7825 */ /* 0x000fe200078e0004 */
[----:B------:R-:W-:-:S03]  /*1d30*/  MOV R12, R9 ;  /* 0x00000009000c7202 */ /* 0x000fc60000000f00 */
[----:B------:R-:W-:-:S07]  /*1d40*/  IMAD.MOV.U32 R50, RZ, RZ, R14 ;  /* 0x000000ffff327224 */ /* 0x000fce00078e000e */
[----:B0-----:R-:W-:Y:S05]  /*1d50*/  WARPSYNC.COLLECTIVE R15, `(.L_x_14) ;  /* 0x000000000f087348 */ /* 0x001fea0003c00000 */
[----:B------:R1:W2:Y:S02]  /*1d60*/  SHFL.IDX P6, R14, R13, R12, R11 ;  /* 0x0000000c0d0e7389 */ /* 0x0002a400000c000b */
[----:B012---:R-:W-:Y:S05]  /*1d70*/  ENDCOLLECTIVE ;  /* 0x000000000000791b */ /* 0x007fea0003800000 */
.L_x_14:
[----:B------:R-:W-:-:S04]  /*1d80*/  IMAD.WIDE.U32 R6, R42, 0x4, R28 ;  /* 0x000000042a067825 */ /* 0x000fc800078e001c */
[----:B------:R-:W-:-:S04]  /*1d90*/  IMAD.WIDE.U32 R4, R43, 0x4, R28 ;  /* 0x000000042b047825 */ /* 0x000fc800078e001c */
[----:B------:R-:W-:-:S04]  /*1da0*/  IMAD.WIDE.U32 R32, R47, 0x4, R32 ;  /* 0x000000042f207825 */ /* 0x000fc800078e0020 */
[----:B------:R-:W-:Y:S01]  /*1db0*/  IMAD.WIDE.U32 R26, R22, 0x4, R28 ;  /* 0x00000004161a7825 */ /* 0x000fe200078e001c */
[----:B------:R-:W-:-:S03]  /*1dc0*/  MOV R12, R8 ;  /* 0x00000008000c7202 */ /* 0x000fc60000000f00 */
[----:B------:R-:W-:-:S07]  /*1dd0*/  IMAD.MOV.U32 R25, RZ, RZ, R14 ;  /* 0x000000ffff197224 */ /* 0x000fce00078e000e */
[----:B------:R-:W-:Y:S05]  /*1de0*/  WARPSYNC.COLLECTIVE R15, `(.L_x_15) ;  /* 0x000000000f087348 */ /* 0x000fea0003c00000 */
[----:B------:R0:W1:Y:S02]  /*1df0*/  SHFL.IDX P6, R14, R13, R12, R11 ;  /* 0x0000000c0d0e7389 */ /* 0x00006400000c000b */
[----:B01----:R-:W-:Y:S05]  /*1e00*/  ENDCOLLECTIVE ;  /* 0x000000000000791b */ /* 0x003fea0003800000 */
.L_x_15:
[----:B------:R-:W-:Y:S01]  /*1e10*/  MOV R12, R0 ;  /* 0x00000000000c7202 */ /* 0x000fe20000000f00 */
[----:B------:R-:W-:-:S07]  /*1e20*/  IMAD.MOV.U32 R53, RZ, RZ, R14 ;  /* 0x000000ffff357224 */ /* 0x000fce00078e000e */
[----:B------:R-:W-:Y:S05]  /*1e30*/  WARPSYNC.COLLECTIVE R15, `(.L_x_16) ;  /* 0x000000000f087348 */ /* 0x000fea0003c00000 */
[----:B------:R0:W1:Y:S02]  /*1e40*/  SHFL.IDX P6, R14, R13, R12, R11 ;  /* 0x0000000c0d0e7389 */ /* 0x00006400000c000b */
[----:B01----:R-:W-:Y:S05]  /*1e50*/  ENDCOLLECTIVE ;  /* 0x000000000000791b */ /* 0x003fea0003800000 */
.L_x_16:
[C---:B------:R-:W-:Y:S02]  /*1e60*/  @P0 R2UR UR4, R18.reuse ;  /* 0x00000000120402ca */ /* 0x040fe400000e0000 */
[C---:B------:R-:W-:Y:S02]  /*1e70*/  @P0 R2UR UR5, R19.reuse ;  /* 0x00000000130502ca */ /* 0x040fe400000e0000 */
[----:B------:R-:W-:Y:S02]  /*1e80*/  @P0 R2UR UR6, R18 ;  /* 0x00000000120602ca */ /* 0x000fe400000e0000 */
[----:B------:R-:W-:-:S09]  /*1e90*/  @P0 R2UR UR7, R19 ;  /* 0x00000000130702ca */ /* 0x000fd200000e0000 */
[----:B------:R0:W5:Y:S01]  /*1ea0*/  @P0 LDG.E.CONSTANT R36, desc[UR4][R28.64+0x80] ;  /* 0x000080041c240981 */ /* 0x000162000c1e9900 */
[----:B------:R-:W-:Y:S02]  /*1eb0*/  @P0 R2UR UR4, R18 ;  /* 0x00000000120402ca */ /* 0x000fe400000e0000 */
[----:B------:R-:W-:Y:S01]  /*1ec0*/  @P0 R2UR UR5, R19 ;  /* 0x00000000130502ca */ /* 0x000fe200000e0000 */
[----:B------:R0:W5:Y:S01]  /*1ed0*/  @P0 LDG.E.CONSTANT R37, desc[UR6][R26.64+0x80] ;  /* 0x000080061a250981 */ /* 0x000162000c1e9900 */
[----:B------:R-:W-:-:S11]  /*1ee0*/  IMAD.MOV.U32 R23, RZ, RZ, R14 ;  /* 0x000000ffff177224 */ /* 0x000fd600078e000e */
[----:B------:R0:W5:Y:S01]  /*1ef0*/  @P0 LDG.E.CONSTANT R13, desc[UR4][R6.64+0x80] ;  /* 0x00008004060d0981 */ /* 0x000162000c1e9900 */
[----:B------:R-:W-:Y:S02]  /*1f00*/  @P0 R2UR UR4, R18 ;  /* 0x00000000120402ca */ /* 0x000fe400000e0000 */
[----:B------:R-:W-:-:S13]  /*1f10*/  @P0 R2UR UR5, R19 ;  /* 0x00000000130502ca */ /* 0x000fda00000e0000 */
[----:B------:R0:W5:Y:S01]  /*1f20*/  @P0 LDG.E.CONSTANT R12, desc[UR4][R4.64+0x80] ;  /* 0x00008004040c0981 */ /* 0x000162000c1e9900 */
[----:B------:R-:W-:Y:S02]  /*1f30*/  @P0 R2UR UR4, R18 ;  /* 0x00000000120402ca */ /* 0x000fe400000e0000 */
[----:B------:R-:W-:-:S13]  /*1f40*/  @P0 R2UR UR5, R19 ;  /* 0x00000000130502ca */ /* 0x000fda00000e0000 */
[----:B------:R0:W5:Y:S01]  /*1f50*/  @P0 LDG.E.CONSTANT R14, desc[UR4][R32.64+0x80] ;  /* 0x00008004200e0981 */ /* 0x000162000c1e9900 */
[----:B------:R-:W-:Y:S01]  /*1f60*/  IADD3 R34, PT, PT, R24, 0x10, RZ ;  /* 0x0000001018227810 */ /* 0x000fe20007ffe0ff */
[----:B------:R-:W-:Y:S01]  /*1f70*/  FFMA R53, R16, R53, RZ ;  /* 0x0000003510357223 */ /* 0x000fe200000000ff */
[----:B------:R-:W-:Y:S01]  /*1f80*/  FFMA R23, R10, R23, RZ ;  /* 0x000000170a177223 */ /* 0x000fe200000000ff */
[----:B------:R-:W-:Y:S01]  /*1f90*/  MOV R35, R17 ;  /* 0x0000001100237202 */ /* 0x000fe20000000f00 */
[----:B------:R-:W-:Y:S01]  /*1fa0*/  FFMA R50, R21, R50, RZ ;  /* 0x0000003215327223 */ /* 0x000fe200000000ff */
[----:B------:R-:W-:Y:S01]  /*1fb0*/  IADD3 R38, PT, PT, R24, 0x12, RZ ;  /* 0x0000001218267810 */ /* 0x000fe20007ffe0ff */
[----:B------:R-:W-:Y:S01]  /*1fc0*/  FFMA R25, R20, R25, RZ ;  /* 0x0000001914197223 */ /* 0x000fe200000000ff */
[----:B------:R-:W-:-:S07]  /*1fd0*/  VIADD R40, R24, 0x13 ;  /* 0x0000001318287836 */ /* 0x000fce0000000000 */
[----:B0----5:R-:W-:Y:S05]  /*1fe0*/  WARPSYNC.COLLECTIVE R15, `(.L_x_17) ;  /* 0x000000000f087348 */ /* 0x021fea0003c00000 */
[----:B------:R-:W-:Y:S01]  /*1ff0*/  NOP ;  /* 0x0000000000007918 */ /* 0x000fe20000000000 */
[----:B0----5:R-:W-:Y:S05]  /*2000*/  ENDCOLLECTIVE ;  /* 0x000000000000791b */ /* 0x021fea0003800000 */
.L_x_17:
[----:B------:R-:W-:Y:S02]  /*2010*/  @P0 MOV R16, R13 ;  /* 0x0000000d00100202 */ /* 0x000fe40000000f00 */
[----:B------:R-:W-:Y:S01]  /*2020*/  MOV R13, R17 ;  /* 0x00000011000d7202 */ /* 0x000fe20000000f00 */
[----:B------:R-:W-:Y:S02]  /*2030*/  @P0 IMAD.MOV.U32 R10, RZ, RZ, R12 ;  /* 0x000000ffff0a0224 */ /* 0x000fe400078e000c */
[----:B------:R-:W-:Y:S02]  /*2040*/  IMAD.MOV.U32 R12, RZ, RZ, R34 ;  /* 0x000000ffff0c7224 */ /* 0x000fe400078e0022 */
[----:B------:R-:W-:-:S07]  /*2050*/  @P0 IMAD.MOV.U32 R35, RZ, RZ, R14 ;  /* 0x000000ffff230224 */ /* 0x000fce00078e000e */
[----:B------:R-:W-:Y:S05]  /*2060*/  WARPSYNC.COLLECTIVE R15, `(.L_x_18) ;  /* 0x000000000f087348 */ /* 0x000fea0003c00000 */
[----:B------:R0:W1:Y:S02]  /*2070*/  SHFL.IDX P6, R14, R13, R12, R11 ;  /* 0x0000000c0d0e7389 */ /* 0x00006400000c000b */
[----:B01----:R-:W-:Y:S05]  /*2080*/  ENDCOLLECTIVE ;  /* 0x000000000000791b */ /* 0x003fea0003800000 */
.L_x_18:
[----:B------:R-:W-:Y:S01]  /*2090*/  @P0 MOV R21, R36 ;  /* 0x0000002400150202 */ /* 0x000fe20000000f00 */
[----:B------:R-:W-:-:S04]  /*20a0*/  VIADD R36, R24, 0x11 ;  /* 0x0000001118247836 */ /* 0x000fc80000000000 */
[----:B------:R-:W-:Y:S01]  /*20b0*/  IMAD.MOV.U32 R12, RZ, RZ, R36 ;  /* 0x000000ffff0c7224 */ /* 0x000fe200078e0024 */
[----:B------:R-:W-:-:S07]  /*20c0*/  MOV R48, R14 ;  /* 0x0000000e00307202 */ /* 0x000fce0000000f00 */
[----:B------:R-:W-:Y:S05]  /*20d0*/  WARPSYNC.COLLECTIVE R15, `(.L_x_19) ;  /* 0x000000000f087348 */ /* 0x000fea0003c00000 */
[----:B------:R0:W1:Y:S02]  /*20e0*/  SHFL.IDX P6, R14, R13, R12, R11 ;  /* 0x0000000c0d0e7389 */ /* 0x00006400000c000b */
[----:B01----:R-:W-:Y:S05]  /*20f0*/  ENDCOLLECTIVE ;  /* 0x000000000000791b */ /* 0x003fea0003800000 */
.L_x_19:
[----:B------:R-:W-:Y:S02]  /*2100*/  @P0 IMAD.MOV.U32 R20, RZ, RZ, R37 ;  /* 0x000000ffff140224 */ /* 0x000fe400078e0025 */
[----:B------:R-:W-:Y:S01]  /*2110*/  IMAD.MOV.U32 R12, RZ, RZ, R38 ;  /* 0x000000ffff0c7224 */ /* 0x000fe200078e0026 */
[----:B------:R-:W-:-:S07]  /*2120*/  MOV R37, R14 ;  /* 0x0000000e00257202 */ /* 0x000fce0000000f00 */
[----:B------:R-:W-:Y:S05]  /*2130*/  WARPSYNC.COLLECTIVE R15, `(.L_x_20) ;  /* 0x000000000f087348 */ /* 0x000fea0003c00000 */
[----:B------:R0:W1:Y:S02]  /*2140*/  SHFL.IDX P6, R14, R13, R12, R11 ;  /* 0x0000000c0d0e7389 */ /* 0x00006400000c000b */
[----:B01----:R-:W-:Y:S05]  /*2150*/  ENDCOLLECTIVE ;  /* 0x000000000000791b */ /* 0x003fea0003800000 */
.L_x_20:
[----:B------:R-:W-:Y:S01]  /*2160*/  IMAD.MOV.U32 R12, RZ, RZ, R40 ;  /* 0x000000ffff0c7224 */ /* 0x000fe200078e0028 */
[----:B------:R-:W-:-:S07]  /*2170*/  MOV R39, R14 ;  /* 0x0000000e00277202 */ /* 0x000fce0000000f00 */
[----:B------:R-:W-:Y:S05]  /*2180*/  WARPSYNC.COLLECTIVE R15, `(.L_x_21) ;  /* 0x000000000f087348 */ /* 0x000fea0003c00000 */
[----:B------:R0:W1:Y:S02]  /*2190*/  SHFL.IDX P6, R14, R13, R12, R11 ;  /* 0x0000000c0d0e7389 */ /* 0x00006400000c000b */
[----:B01----:R-:W-:Y:S05]  /*21a0*/  ENDCOLLECTIVE ;  /* 0x000000000000791b */ /* 0x003fea0003800000 */
.L_x_21:
[----:B------:R-:W-:Y:S05]  /*21b0*/  WARPSYNC.COLLECTIVE R15, `(.L_x_22) ;  /* 0x000000000f087348 */ /* 0x000fea0003c00000 */
[----:B------:R-:W-:Y:S01]  /*21c0*/  NOP ;  /* 0x0000000000007918 */ /* 0x000fe20000000000 */
[----:B------:R-:W-:Y:S05]  /*21d0*/  ENDCOLLECTIVE ;  /* 0x000000000000791b */ /* 0x000fea0003800000 */
.L_x_22:
[----:B------:R-:W-:Y:S01]  /*21e0*/  IMAD.MOV.U32 R13, RZ, RZ, R35 ;  /* 0x000000ffff0d7224 */ /* 0x000fe200078e0023 */
[----:B------:R-:W-:Y:S02]  /*21f0*/  MOV R12, R24 ;  /* 0x00000018000c7202 */ /* 0x000fe40000000f00 */
[----:B------:R-:W-:-:S07]  /*2200*/  MOV R51, R14 ;  /* 0x0000000e00337202 */ /* 0x000fce0000000f00 */
[----:B------:R-:W-:Y:S05]  /*2210*/  WARPSYNC.COLLECTIVE R15, `(.L_x_23) ;  /* 0x000000000f087348 */ /* 0x000fea0003c00000 */
[----:B------:R0:W1:Y:S02]  /*2220*/  SHFL.IDX P6, R14, R13, R12, R11 ;  /* 0x0000000c0d0e7389 */ /* 0x00006400000c000b */
[----:B01----:R-:W-:Y:S05]  /*2230*/  ENDCOLLECTIVE ;  /* 0x000000000000791b */ /* 0x003fea0003800000 */
.L_x_23:
[----:B------:R-:W-:Y:S02]  /*2240*/  IMAD.MOV.U32 R12, RZ, RZ, R9 ;  /* 0x000000ffff0c7224 */ /* 0x000fe400078e0009 */
[----:B------:R-:W-:-:S07]  /*2250*/  FFMA R49, R21, R14, R50 ;  /* 0x0000000e15317223 */ /* 0x000fce0000000032 */
[----:B------:R-:W-:Y:S05]  /*2260*/  WARPSYNC.COLLECTIVE R15, `(.L_x_24) ;  /* 0x000000000f087348 */ /* 0x000fea0003c00000 */
[----:B------:R0:W1:Y:S02]  /*2270*/  SHFL.IDX P6, R14, R13, R12, R11 ;  /* 0x0000000c0d0e7389 */ /* 0x00006400000c000b */
[----:B01----:R-:W-:Y:S05]  /*2280*/  ENDCOLLECTIVE ;  /* 0x000000000000791b */ /* 0x003fea0003800000 */
.L_x_24:
[----:B------:R-:W-:Y:S01]  /*2290*/  IMAD.MOV.U32 R12, RZ, RZ, R8 ;  /* 0x000000ffff0c7224 */ /* 0x000fe200078e0008 */
[----:B------:R-:W-:-:S07]  /*22a0*/  MOV R54, R14 ;  /* 0x0000000e00367202 */ /* 0x000fce0000000f00 */
[----:B------:R-:W-:Y:S05]  /*22b0*/  WARPSYNC.COLLECTIVE R15, `(.L_x_25) ;  /* 0x000000000f087348 */ /* 0x000fea0003c00000 */
[----:B------:R0:W1:Y:S02]  /*22c0*/  SHFL.IDX P6, R14, R13, R12, R11 ;  /* 0x0000000c0d0e7389 */ /* 0x00006400000c000b */
[----:B01----:R-:W-:Y:S05]  /*22d0*/  ENDCOLLECTIVE ;  /* 0x000000000000791b */ /* 0x003fea0003800000 */
.L_x_25:
[----:B------:R-:W-:Y:S01]  /*22e0*/  ISETP.GT.AND P0, PT, R22, 0x40, PT ;  /* 0x000000401600780c */ /* 0x000fe20003f04270 */
[----:B------:R-:W-:Y:S01]  /*22f0*/  IMAD.MOV.U32 R12, RZ, RZ, R0 ;  /* 0x000000ffff0c7224 */ /* 0x000fe200078e0000 */
[----:B------:R-:W-:-:S11]  /*2300*/  MOV R50, R14 ;  /* 0x0000000e00327202 */ /* 0x000fd60000000f00 */
[----:B------:R-:W-:Y:S05]  /*2310*/  WARPSYNC.COLLECTIVE R15, `(.L_x_26) ;  /* 0x000000000f087348 */ /* 0x000fea0003c00000 */
[----:B------:R0:W1:Y:S02]  /*2320*/  SHFL.IDX P6, R14, R13, R12, R11 ;  /* 0x0000000c0d0e7389 */ /* 0x00006400000c000b */
[----:B01----:R-:W-:Y:S05]  /*2330*/  ENDCOLLECTIVE ;  /* 0x000000000000791b */ /* 0x003fea0003800000 */
.L_x_26:
[----:B------:R-:W-:Y:S02]  /*2340*/  @P0 R2UR UR4, R18 ;  /* 0x00000000120402ca */ /* 0x000fe400000e0000 */
[----:B------:R-:W-:Y:S01]  /*2350*/  @P0 R2UR UR5, R19 ;  /* 0x00000000130502ca */ /* 0x000fe200000e0000 */
[----:B------:R-:W-:-:S12]  /*2360*/  FFMA R25, R20, R54, R25 ;  /* 0x0000003614197223 */ /* 0x000fd80000000019 */
[----:B------:R0:W5:Y:S01]  /*2370*/  @P0 LDG.E.CONSTANT R54, desc[UR4][R28.64+0x100] ;  /* 0x000100041c360981 */ /* 0x000162000c1e9900 */
[----:B------:R-:W-:Y:S02]  /*2380*/  @P0 R2UR UR4, R18 ;  /* 0x00000000120402ca */ /* 0x000fe400000e0000 */
[----:B------:R-:W-:-:S13]  /*2390*/  @P0 R2UR UR5, R19 ;  /* 0x00000000130502ca */ /* 0x000fda00000e0000 */
        /* <DEDUP_REMOVED lines=10> */
[C---:B------:R-:W-:Y:S01]  /*2440*/  FFMA R23, R10.reuse, R14, R23 ;  /* 0x0000000e0a177223 */ /* 0x040fe20000000017 */
[----:B------:R-:W-:Y:S01]  /*2450*/  FFMA R51, R10, R51, RZ ;  /* 0x000000330a337223 */ /* 0x000fe200000000ff */
[----:B------:R-:W-:Y:S01]  /*2460*/  MOV R12, R34 ;  /* 0x00000022000c7202 */ /* 0x000fe20000000f00 */
[----:B------:R-:W-:Y:S01]  /*2470*/  FFMA R37, R20, R37, RZ ;  /* 0x0000002514257223 */ /* 0x000fe200000000ff */
[C---:B------:R-:W-:Y:S01]  /*2480*/  FFMA R50, R16.reuse, R50, R53 ;  /* 0x0000003210327223 */ /* 0x040fe20000000035 */
[----:B------:R-:W-:Y:S01]  /*2490*/  FFMA R48, R21, R48, RZ ;  /* 0x0000003015307223 */ /* 0x000fe200000000ff */
[----:B------:R-:W-:Y:S01]  /*24a0*/  FFMA R39, R16, R39, RZ ;  /* 0x0000002710277223 */ /* 0x000fe200000000ff */
[----:B------:R-:W-:Y:S01]  /*24b0*/  MOV R17, R35 ;  /* 0x0000002300117202 */ /* 0x000fe20000000f00 */
[----:B------:R-:W-:Y:S01]  /*24c0*/  IMAD.MOV.U32 R53, RZ, RZ, R25 ;  /* 0x000000ffff357224 */ /* 0x000fe200078e0019 */
[----:B0-----:R-:W-:-:S07]  /*24d0*/  MOV R25, R50 ;  /* 0x0000003200197202 */ /* 0x001fce0000000f00 */
[----:B-----5:R-:W-:Y:S05]  /*24e0*/  WARPSYNC.COLLECTIVE R15, `(.L_x_27) ;  /* 0x000000000f087348 */ /* 0x020fea0003c00000 */
[----:B------:R-:W-:Y:S01]  /*24f0*/  NOP ;  /* 0x0000000000007918 */ /* 0x000fe20000000000 */
[----:B-----5:R-:W-:Y:S05]  /*2500*/  ENDCOLLECTIVE ;  /* 0x000000000000791b */ /* 0x020fea0003800000 */
.L_x_27:
[----:B------:R-:W-:Y:S02]  /*2510*/  @P0 IMAD.MOV.U32 R10, RZ, RZ, R11 ;  /* 0x000000ffff0a0224 */ /* 0x000fe400078e000b */
[----:B------:R-:W-:-:S07]  /*2520*/  IMAD.MOV.U32 R11, RZ, RZ, 0x1f ;  /* 0x0000001fff0b7424 */ /* 0x000fce00078e00ff */
[----:B------:R-:W-:Y:S05]  /*2530*/  WARPSYNC.COLLECTIVE R15, `(.L_x_28) ;  /* 0x000000000f087348 */ /* 0x000fea0003c00000 */
[----:B------:R0:W1:Y:S02]  /*2540*/  SHFL.IDX P6, R14, R13, R12, R11 ;  /* 0x0000000c0d0e7389 */ /* 0x00006400000c000b */
[----:B01----:R-:W-:Y:S05]  /*2550*/  ENDCOLLECTIVE ;  /* 0x000000000000791b */ /* 0x003fea0003800000 */
.L_x_28:
[----:B------:R-:W-:Y:S01]  /*2560*/  IMAD.MOV.U32 R12, RZ, RZ, R36 ;  /* 0x000000ffff0c7224 */ /* 0x000fe200078e0024 */
[----:B------:R-:W-:-:S07]  /*2570*/  MOV R34, R14 ;  /* 0x0000000e00227202 */ /* 0x000fce0000000f00 */
[----:B------:R-:W-:Y:S05]  /*2580*/  WARPSYNC.COLLECTIVE R15, `(.L_x_29) ;  /* 0x000000000f087348 */ /* 0x000fea0003c00000 */
[----:B------:R0:W1:Y:S02]  /*2590*/  SHFL.IDX P6, R14, R13, R12, R11 ;  /* 0x0000000c0d0e7389 */ /* 0x00006400000c000b */
[----:B01----:R-:W-:Y:S05]  /*25a0*/  ENDCOLLECTIVE ;  /* 0x000000000000791b */ /* 0x003fea0003800000 */
.L_x_29:
[----:B------:R-:W-:Y:S01]  /*25b0*/  IMAD.MOV.U32 R12, RZ, RZ, R38 ;  /* 0x000000ffff0c7224 */ /* 0x000fe200078e0026 */
[----:B------:R-:W-:-:S07]  /*25c0*/  MOV R5, R14 ;  /* 0x0000000e00057202 */ /* 0x000fce0000000f00 */
[----:B------:R-:W-:Y:S05]  /*25d0*/  WARPSYNC.COLLECTIVE R15, `(.L_x_30) ;  /* 0x000000000f087348 */ /* 0x000fea0003c00000 */
[----:B------:R0:W1:Y:S02]  /*25e0*/  SHFL.IDX P6, R14, R13, R12, R11 ;  /* 0x0000000c0d0e7389 */ /* 0x00006400000c000b */
[----:B01----:R-:W-:Y:S05]  /*25f0*/  ENDCOLLECTIVE ;  /* 0x000000000000791b */ /* 0x003fea0003800000 */
.L_x_30:
[----:B------:R-:W-:Y:S01]  /*2600*/  IMAD.MOV.U32 R12, RZ, RZ, R40 ;  /* 0x000000ffff0c7224 */ /* 0x000fe200078e0028 */
[----:B------:R-:W-:-:S07]  /*2610*/  MOV R7, R14 ;  /* 0x0000000e00077202 */ /* 0x000fce0000000f00 */
[----:B------:R-:W-:Y:S05]  /*2620*/  WARPSYNC.COLLECTIVE R15, `(.L_x_31) ;  /* 0x000000000f087348 */ /* 0x000fea0003c00000 */
[----:B------:R0:W1:Y:S02]  /*2630*/  SHFL.IDX P6, R14, R13, R12, R11 ;  /* 0x0000000c0d0e7389 */ /* 0x00006400000c000b */
[----:B01----:R-:W-:Y:S05]  /*2640*/  ENDCOLLECTIVE ;  /* 0x000000000000791b */ /* 0x003fea0003800000 */
.L_x_31:
[----:B------:R-:W-:Y:S01]  /*2650*/  @P0 IMAD.MOV.U32 R20, RZ, RZ, R52 ;  /* 0x000000ffff140224 */ /* 0x000fe200078e0034 */
[----:B------:R-:W-:Y:S02]  /*2660*/  @P0 MOV R21, R54 ;  /* 0x0000003600150202 */ /* 0x000fe40000000f00 */
[----:B------:R-:W-:Y:S01]  /*2670*/  @P0 MOV R16, R55 ;  /* 0x0000003700100202 */ /* 0x000fe20000000f00 */
[----:B------:R-:W-:Y:S01]  /*2680*/  FFMA R5, R20, R5, R37 ;  /* 0x0000000514057223 */ /* 0x000fe20000000025 */
[----:B------:R-:W-:Y:S02]  /*2690*/  @P0 IMAD.MOV.U32 R17, RZ, RZ, R32 ;  /* 0x000000ffff110224 */ /* 0x000fe400078e0020 */
[----:B------:R-:W-:Y:S01]  /*26a0*/  FFMA R28, R21, R34, R48 ;  /* 0x00000022151c7223 */ /* 0x000fe20000000030 */
[----:B------:R-:W-:Y:S01]  /*26b0*/  MOV R32, R49 ;  /* 0x0000003100207202 */ /* 0x000fe20000000f00 */
[----:B------:R-:W-:Y:S01]  /*26c0*/  FFMA R37, R16, R7, R39 ;  /* 0x0000000710257223 */ /* 0x000fe20000000027 */
[----:B------:R-:W-:Y:S01]  /*26d0*/  IMAD.MOV.U32 R35, RZ, RZ, R5 ;  /* 0x000000ffff237224 */ /* 0x000fe200078e0005 */
[----:B------:R-:W-:Y:S06]  /*26e0*/  BRA `(.L_x_32) ;  /* 0xffffffe800347947 */ /* 0x000fec000383ffff */
.L_x_9:
[----:B------:R-:W-:Y:S01]  /*26f0*/  BSSY B1, `(.L_x_33) ;  /* 0x0000005000017945 */ /* 0x000fe20003800000 */
[----:B------:R-:W-:-:S07]  /*2700*/  MOV R15, 0xffffffff ;  /* 0xffffffff000f7802 */ /* 0x000fce0000000f00 */
[----:B------:R-:W-:Y:S05]  /*2710*/  WARPSYNC.COLLECTIVE R15, `(.L_x_34) ;  /* 0x000000000f087348 */ /* 0x000fea0003c00000 */
[----:B------:R-:W-:Y:S01]  /*2720*/  NOP ;  /* 0x0000000000007918 */ /* 0x000fe20000000000 */
[----:B------:R-:W-:Y:S05]  /*2730*/  ENDCOLLECTIVE ;  /* 0x000000000000791b */ /* 0x000fea0003800000 */
.L_x_34:
[----:B------:R-:W-:Y:S05]  /*2740*/  BSYNC B1 ;  /* 0x0000000000017941 */ /* 0x000fea0003800000 */
.L_x_33:
[----:B------:R-:W-:Y:S01]  /*2750*/  IMAD.MOV.U32 R13, RZ, RZ, R17 ;  /* 0x000000ffff0d7224 */ /* 0x000fe200078e0011 */
[----:B------:R-:W-:Y:S01]  /*2760*/  MOV R12, R24 ;  /* 0x00000018000c7202 */ /* 0x000fe20000000f00 */
[----:B------:R-:W-:Y:S01]  /*2770*/  IMAD.MOV.U32 R11, RZ, RZ, 0x1f ;  /* 0x0000001fff0b7424 */ /* 0x000fe200078e00ff */
[----:B------:R-:W-:Y:S02]  /*2780*/  MOV R15, 0xffffffff ;  /* 0xffffffff000f7802 */ /* 0x000fe40000000f00 */
[----:B------:R-:W-:Y:S02]  /*2790*/  IADD3 R3, PT, PT, R27, 0x20, RZ ;  /* 0x000000201b037810 */ /* 0x000fe40007ffe0ff */
[----:B------:R-:W-:-:S07]  /*27a0*/  MOV R2, R46 ;  /* 0x0000002e00027202 */ /* 0x000fce0000000f00 */
[----:B------:R-:W-:Y:S05]  /*27b0*/  WARPSYNC.COLLECTIVE R15, `(.L_x_35) ;  /* 0x000000000f087348 */ /* 0x000fea0003c00000 */
[----:B------:R0:W1:Y:S02]  /*27c0*/  SHFL.IDX P6, R14, R13, R12, R11 ;  /* 0x0000000c0d0e7389 */ /* 0x00006400000c000b */
[----:B01----:R-:W-:Y:S05]  /*27d0*/  ENDCOLLECTIVE ;  /* 0x000000000000791b */ /* 0x003fea0003800000 */
.L_x_35:
[----:B------:R-:W-:Y:S02]  /*27e0*/  IMAD.MOV.U32 R12, RZ, RZ, R9 ;  /* 0x000000ffff0c7224 */ /* 0x000fe400078e0009 */
[----:B------:R-:W-:-:S07]  /*27f0*/  FFMA R38, R21, R14, R32 ;  /* 0x0000000e15267223 */ /* 0x000fce0000000020 */
[----:B------:R-:W-:Y:S05]  /*2800*/  WARPSYNC.COLLECTIVE R15, `(.L_x_36) ;  /* 0x000000000f087348 */ /* 0x000fea0003c00000 */
[----:B------:R0:W1:Y:S02]  /*2810*/  SHFL.IDX P6, R14, R13, R12, R11 ;  /* 0x0000000c0d0e7389 */ /* 0x00006400000c000b */
[----:B01----:R-:W-:Y:S05]  /*2820*/  ENDCOLLECTIVE ;  /* 0x000000000000791b */ /* 0x003fea0003800000 */
.L_x_36:
[----:B------:R-:W-:Y:S01]  /*2830*/  IMAD.MOV.U32 R12, RZ, RZ, R8 ;  /* 0x000000ffff0c7224 */ /* 0x000fe200078e0008 */
[----:B------:R-:W-:-:S07]  /*2840*/  MOV R9, R14 ;  /* 0x0000000e00097202 */ /* 0x000fce0000000f00 */
[----:B------:R-:W-:Y:S05]  /*2850*/  WARPSYNC.COLLECTIVE R15, `(.L_x_37) ;  /* 0x000000000f087348 */ /* 0x000fea0003c00000 */
[----:B------:R0:W1:Y:S02]  /*2860*/  SHFL.IDX P6, R14, R13, R12, R11 ;  /* 0x0000000c0d0e7389 */ /* 0x00006400000c000b */
[----:B01----:R-:W-:Y:S05]  /*2870*/  ENDCOLLECTIVE ;  /* 0x000000000000791b */ /* 0x003fea0003800000 */
.L_x_37:
[----:B------:R-:W-:Y:S01]  /*2880*/  FFMA R53, R20, R9, R53 ;  /* 0x0000000914357223 */ /* 0x000fe20000000035 */
[----:B------:R-:W-:Y:S01]  /*2890*/  IMAD.MOV.U32 R12, RZ, RZ, R0 ;  /* 0x000000ffff0c7224 */ /* 0x000fe200078e0000 */
[----:B------:R-:W-:-:S07]  /*28a0*/  MOV R8, R14 ;  /* 0x0000000e00087202 */ /* 0x000fce0000000f00 */
[----:B------:R-:W-:Y:S05]  /*28b0*/  WARPSYNC.COLLECTIVE R15, `(.L_x_38) ;  /* 0x000000000f087348 */ /* 0x000fea0003c00000 */
[----:B------:R0:W1:Y:S02]  /*28c0*/  SHFL.IDX P6, R14, R13, R12, R11 ;  /* 0x0000000c0d0e7389 */ /* 0x00006400000c000b */
[----:B01----:R-:W-:Y:S05]  /*28d0*/  ENDCOLLECTIVE ;  /* 0x000000000000791b */ /* 0x003fea0003800000 */
.L_x_38:
[----:B------:R-:W0:Y:S01]  /*28e0*/  LDCU UR4, c[0x0][0x384] ;  /* 0x00007080ff0477ac */ /* 0x000e220008000800 */
[----:B------:R-:W-:Y:S01]  /*28f0*/  FFMA R25, R16, R8, R25 ;  /* 0x0000000810197223 */ /* 0x000fe20000000019 */
[----:B0-----:R-:W-:-:S05]  /*2900*/  IMAD.U32 R22, RZ, RZ, UR4 ;  /* 0x00000004ff167e24 */ /* 0x001fca000f8e00ff */
[----:B------:R-:W-:Y:S01]  /*2910*/  ISETP.GE.AND P0, PT, R3, R22, PT ;  /* 0x000000160300720c */ /* 0x000fe20003f06270 */
[----:B------:R-:W-:Y:S01]  /*2920*/  IMAD.MOV.U32 R3, RZ, RZ, R45 ;  /* 0x000000ffff037224 */ /* 0x000fe200078e002d */
[----:B------:R-:W-:Y:S01]  /*2930*/  IADD3 R26, PT, PT, R24, 0x10, RZ ;  /* 0x00000010181a7810 */ /* 0x000fe20007ffe0ff */
[----:B------:R-:W-:Y:S01]  /*2940*/  FFMA R23, R10, R14, R23 ;  /* 0x0000000e0a177223 */ /* 0x000fe20000000017 */
[----:B------:R-:W-:-:S09]  /*2950*/  IMAD.WIDE.U32 R54, R47, 0x4, R2 ;  /* 0x000000042f367825 */ /* 0x000fd200078e0002 */
[----:B------:R-:W-:Y:S02]  /*2960*/  @!P0 R2UR UR4, R18 ;  /* 0x00000000120482ca */ /* 0x000fe400000e0000 */
[----:B------:R-:W-:Y:S01]  /*2970*/  @!P0 R2UR UR5, R19 ;  /* 0x00000000130582ca */ /* 0x000fe200000e0000 */
[----:B------:R-:W-:-:S12]  /*2980*/  IMAD.WIDE.U32 R56, R22, 0x4, R54 ;  /* 0x0000000416387825 */ /* 0x000fd800078e0036 */
[----:B------:R0:W5:Y:S01]  /*2990*/  @!P0 LDG.E.CONSTANT R13, desc[UR4][R54.64+0x80] ;  /* 0x00008004360d8981 */ /* 0x000162000c1e9900 */
        /* <DEDUP_REMOVED lines=13> */
[----:B------:R-:W-:-:S13]  /*2a70*/  @!P0 R2UR UR5, R19 ;  /* 0x00000000130582ca */ /* 0x000fda00000e0000 */
[----:B------:R0:W5:Y:S01]  /*2a80*/  @!P0 LDG.E.CONSTANT R12, desc[UR4][R2.64+0x80] ;  /* 0x00008004020c8981 */ /* 0x000162000c1e9900 */
[----:B------:R-:W-:Y:S02]  /*2a90*/  MOV R29, R17 ;  /* 0x00000011001d7202 */ /* 0x000fe40000000f00 */
[C---:B------:R-:W-:Y:S01]  /*2aa0*/  IADD3 R32, PT, PT, R24.reuse, 0x11, RZ ;  /* 0x0000001118207810 */ /* 0x040fe20007ffe0ff */
[C---:B------:R-:W-:Y:S01]  /*2ab0*/  VIADD R34, R24.reuse, 0x12 ;  /* 0x0000001218227836 */ /* 0x040fe20000000000 */
[----:B------:R-:W-:Y:S01]  /*2ac0*/  IADD3 R36, PT, PT, R24, 0x13, RZ ;  /* 0x0000001318247810 */ /* 0x000fe20007ffe0ff */
[----:B------:R-:W-:-:S07]  /*2ad0*/  VIADD R27, R41, 0x40 ;  /* 0x00000040291b7836 */ /* 0x000fce0000000000 */
[----:B0----5:R-:W-:Y:S05]  /*2ae0*/  WARPSYNC.COLLECTIVE R15, `(.L_x_39) ;  /* 0x000000000f087348 */ /* 0x021fea0003c00000 */
[----:B------:R-:W-:Y:S01]  /*2af0*/  NOP ;  /* 0x0000000000007918 */ /* 0x000fe20000000000 */
[----:B0----5:R-:W-:Y:S05]  /*2b00*/  ENDCOLLECTIVE ;  /* 0x000000000000791b */ /* 0x021fea0003800000 */
.L_x_39:
[----:B------:R-:W-:Y:S01]  /*2b10*/  @!P0 MOV R21, R13 ;  /* 0x0000000d00158202 */ /* 0x000fe20000000f00 */
[----:B------:R-:W-:Y:S01]  /*2b20*/  IMAD.MOV.U32 R13, RZ, RZ, R17 ;  /* 0x000000ffff0d7224 */ /* 0x000fe200078e0011 */
[----:B------:R-:W-:Y:S01]  /*2b30*/  @!P0 MOV R16, R8 ;  /* 0x0000000800108202 */ /* 0x000fe20000000f00 */
[----:B------:R-:W-:Y:S01]  /*2b40*/  @!P0 IMAD.MOV.U32 R29, RZ, RZ, R12 ;  /* 0x000000ffff1d8224 */ /* 0x000fe200078e000c */
[----:B------:R-:W-:-:S07]  /*2b50*/  MOV R12, R26 ;  /* 0x0000001a000c7202 */ /* 0x000fce0000000f00 */
[----:B------:R-:W-:Y:S05]  /*2b60*/  WARPSYNC.COLLECTIVE R15, `(.L_x_40) ;  /* 0x000000000f087348 */ /* 0x000fea0003c00000 */
[----:B------:R0:W1:Y:S02]  /*2b70*/  SHFL.IDX P6, R14, R13, R12, R11 ;  /* 0x0000000c0d0e7389 */ /* 0x00006400000c000b */
[----:B01----:R-:W-:Y:S05]  /*2b80*/  ENDCOLLECTIVE ;  /* 0x000000000000791b */ /* 0x003fea0003800000 */
.L_x_40:
[----:B------:R-:W-:Y:S02]  /*2b90*/  IMAD.MOV.U32 R12, RZ, RZ, R32 ;  /* 0x000000ffff0c7224 */ /* 0x000fe400078e0020 */
[----:B------:R-:W-:-:S07]  /*2ba0*/  IMAD.MOV.U32 R8, RZ, RZ, R14 ;  /* 0x000000ffff087224 */ /* 0x000fce00078e000e */
[----:B------:R-:W-:Y:S05]  /*2bb0*/  WARPSYNC.COLLECTIVE R15, `(.L_x_41) ;  /* 0x000000000f087348 */ /* 0x000fea0003c00000 */
[----:B------:R0:W1:Y:S02]  /*2bc0*/  SHFL.IDX P6, R14, R13, R12, R11 ;  /* 0x0000000c0d0e7389 */ /* 0x00006400000c000b */
[----:B01----:R-:W-:Y:S05]  /*2bd0*/  ENDCOLLECTIVE ;  /* 0x000000000000791b */ /* 0x003fea0003800000 */
.L_x_41:
[----:B------:R-:W-:Y:S01]  /*2be0*/  @!P0 IMAD.MOV.U32 R20, RZ, RZ, R0 ;  /* 0x000000ffff148224 */ /* 0x000fe200078e0000 */
[----:B------:R-:W-:Y:S02]  /*2bf0*/  MOV R12, R34 ;  /* 0x00000022000c7202 */ /* 0x000fe40000000f00 */
[----:B------:R-:W-:-:S07]  /*2c00*/  MOV R0, R14 ;  /* 0x0000000e00007202 */ /* 0x000fce0000000f00 */
[----:B------:R-:W-:Y:S05]  /*2c10*/  WARPSYNC.COLLECTIVE R15, `(.L_x_42) ;  /* 0x000000000f087348 */ /* 0x000fea0003c00000 */
[----:B------:R0:W1:Y:S02]  /*2c20*/  SHFL.IDX P6, R14, R13, R12, R11 ;  /* 0x0000000c0d0e7389 */ /* 0x00006400000c000b */
[----:B01----:R-:W-:Y:S05]  /*2c30*/  ENDCOLLECTIVE ;  /* 0x000000000000791b */ /* 0x003fea0003800000 */
.L_x_42:
[----:B------:R-:W-:Y:S01]  /*2c40*/  FFMA R35, R20, R0, R35 ;  /* 0x0000000014237223 */ /* 0x000fe20000000023 */
[----:B------:R-:W-:Y:S02]  /*2c50*/  IMAD.MOV.U32 R12, RZ, RZ, R36 ;  /* 0x000000ffff0c7224 */ /* 0x000fe400078e0024 */
[----:B------:R-:W-:-:S07]  /*2c60*/  IMAD.MOV.U32 R0, RZ, RZ, R14 ;  /* 0x000000ffff007224 */ /* 0x000fce00078e000e */
[----:B------:R-:W-:Y:S05]  /*2c70*/  WARPSYNC.COLLECTIVE R15, `(.L_x_43) ;  /* 0x000000000f087348 */ /* 0x000fea0003c00000 */
[----:B------:R0:W1:Y:S02]  /*2c80*/  SHFL.IDX P6, R14, R13, R12, R11 ;  /* 0x0000000c0d0e7389 */ /* 0x00006400000c000b */
[----:B01----:R-:W-:Y:S05]  /*2c90*/  ENDCOLLECTIVE ;  /* 0x000000000000791b */ /* 0x003fea0003800000 */
.L_x_43:
[----:B------:R-:W-:Y:S05]  /*2ca0*/  WARPSYNC.COLLECTIVE R15, `(.L_x_44) ;  /* 0x000000000f087348 */ /* 0x000fea0003c00000 */
[----:B------:R-:W-:Y:S01]  /*2cb0*/  NOP ;  /* 0x0000000000007918 */ /* 0x000fe20000000000 */
[----:B------:R-:W-:Y:S05]  /*2cc0*/  ENDCOLLECTIVE ;  /* 0x000000000000791b */ /* 0x000fea0003800000 */
.L_x_44:
[----:B------:R-:W-:Y:S01]  /*2cd0*/  FFMA R37, R16, R0, R37 ;  /* 0x0000000010257223 */ /* 0x000fe20000000025 */
[----:B------:R-:W-:Y:S01]  /*2ce0*/  IMAD.MOV.U32 R13, RZ, RZ, R29 ;  /* 0x000000ffff0d7224 */ /* 0x000fe200078e001d */
[----:B------:R-:W-:Y:S02]  /*2cf0*/  MOV R12, R24 ;  /* 0x00000018000c7202 */ /* 0x000fe40000000f00 */
[----:B------:R-:W-:-:S07]  /*2d00*/  MOV R0, R14 ;  /* 0x0000000e00007202 */ /* 0x000fce0000000f00 */
[----:B------:R-:W-:Y:S05]  /*2d10*/  WARPSYNC.COLLECTIVE R15, `(.L_x_45) ;  /* 0x000000000f087348 */ /* 0x000fea0003c00000 */
[----:B------:R0:W1:Y:S02]  /*2d20*/  SHFL.IDX P6, R14, R13, R12, R11 ;  /* 0x0000000c0d0e7389 */ /* 0x00006400000c000b */
[----:B01----:R-:W-:Y:S05]  /*2d30*/  ENDCOLLECTIVE ;  /* 0x000000000000791b */ /* 0x003fea0003800000 */
.L_x_45:
[----:B------:R-:W-:Y:S02]  /*2d40*/  @!P0 IMAD.MOV.U32 R10, RZ, RZ, R9 ;  /* 0x000000ffff0a8224 */ /* 0x000fe400078e0009 */
[----:B------:R-:W-:-:S05]  /*2d50*/  VIADD R9, R24, 0x1 ;  /* 0x0000000118097836 */ /* 0x000fca0000000000 */
[----:B------:R-:W-:Y:S01]  /*2d60*/  MOV R12, R9 ;  /* 0x00000009000c7202 */ /* 0x000fe20000000f00 */
[----:B------:R-:W-:-:S07]  /*2d70*/  FFMA R33, R21, R14, R38 ;  /* 0x0000000e15217223 */ /* 0x000fce0000000026 */
[----:B------:R-:W-:Y:S05]  /*2d80*/  WARPSYNC.COLLECTIVE R15, `(.L_x_46) ;  /* 0x000000000f087348 */ /* 0x000fea0003c00000 */
[----:B------:R0:W1:Y:S02]  /*2d90*/  SHFL.IDX P6, R14, R13, R12, R11 ;  /* 0x0000000c0d0e7389 */ /* 0x00006400000c000b */
[----:B01----:R-:W-:Y:S05]  /*2da0*/  ENDCOLLECTIVE ;  /* 0x000000000000791b */ /* 0x003fea0003800000 */
.L_x_46:
[----:B------:R-:W-:Y:S01]  /*2db0*/  FFMA R28, R21, R8, R28 ;  /* 0x00000008151c7223 */ /* 0x000fe2000000001c */
[----:B------:R-:W-:-:S05]  /*2dc0*/  VIADD R8, R24, 0x2 ;  /* 0x0000000218087836 */ /* 0x000fca0000000000 */
[----:B------:R-:W-:Y:S01]  /*2dd0*/  MOV R12, R8 ;  /* 0x00000008000c7202 */ /* 0x000fe20000000f00 */
[----:B------:R-:W-:-:S07]  /*2de0*/  FFMA R38, R20, R14, R53 ;  /* 0x0000000e14267223 */ /* 0x000fce0000000035 */
[----:B------:R-:W-:Y:S05]  /*2df0*/  WARPSYNC.COLLECTIVE R15, `(.L_x_47) ;  /* 0x000000000f087348 */ /* 0x000fea0003c00000 */
[----:B------:R0:W1:Y:S02]  /*2e00*/  SHFL.IDX P6, R14, R13, R12, R11 ;  /* 0x0000000c0d0e7389 */ /* 0x00006400000c000b */
[----:B01----:R-:W-:Y:S05]  /*2e10*/  ENDCOLLECTIVE ;  /* 0x000000000000791b */ /* 0x003fea0003800000 */
.L_x_47:
[----:B------:R-:W-:Y:S01]  /*2e20*/  ISETP.GE.AND P0, PT, R27, R22, PT ;  /* 0x000000161b00720c */ /* 0x000fe20003f06270 */
[----:B------:R-:W-:Y:S01]  /*2e30*/  FFMA R39, R10, R0, R39 ;  /* 0x000000000a277223 */ /* 0x000fe20000000027 */
[----:B------:R-:W-:-:S05]  /*2e40*/  VIADD R0, R24, 0x3 ;  /* 0x0000000318007836 */ /* 0x000fca0000000000 */
[----:B------:R-:W-:Y:S01]  /*2e50*/  MOV R12, R0 ;  /* 0x00000000000c7202 */ /* 0x000fe20000000f00 */
[----:B------:R-:W-:-:S07]  /*2e60*/  FFMA R25, R16, R14, R25 ;  /* 0x0000000e10197223 */ /* 0x000fce0000000019 */
[----:B------:R-:W-:Y:S05]  /*2e70*/  WARPSYNC.COLLECTIVE R15, `(.L_x_48) ;  /* 0x000000000f087348 */ /* 0x000fea0003c00000 */
[----:B------:R0:W1:Y:S02]  /*2e80*/  SHFL.IDX P6, R14, R13, R12, R11 ;  /* 0x0000000c0d0e7389 */ /* 0x00006400000c000b */
[----:B01----:R-:W-:Y:S05]  /*2e90*/  ENDCOLLECTIVE ;  /* 0x000000000000791b */ /* 0x003fea0003800000 */
.L_x_48:
[----:B------:R-:W-:Y:S02]  /*2ea0*/  @!P0 R2UR UR4, R18 ;  /* 0x00000000120482ca */ /* 0x000fe400000e0000 */
[----:B------:R-:W-:-:S13]  /*2eb0*/  @!P0 R2UR UR5, R19 ;  /* 0x00000000130582ca */ /* 0x000fda00000e0000 */
[----:B------:R0:W5:Y:S01]  /*2ec0*/  @!P0 LDG.E.CONSTANT R48, desc[UR4][R54.64+0x100] ;  /* 0x0001000436308981 */ /* 0x000162000c1e9900 */
        /* <DEDUP_REMOVED lines=12> */
[----:B------:R-:W-:Y:S01]  /*2f90*/  FFMA R23, R10, R14, R23 ;  /* 0x0000000e0a177223 */ /* 0x000fe20000000017 */
[----:B------:R-:W-:Y:S01]  /*2fa0*/  MOV R12, R26 ;  /* 0x0000001a000c7202 */ /* 0x000fe20000000f00 */
[----:B------:R-:W-:Y:S02]  /*2fb0*/  IMAD.MOV.U32 R17, RZ, RZ, R29 ;  /* 0x000000ffff117224 */ /* 0x000fe400078e001d */
[----:B------:R-:W-:-:S07]  /*2fc0*/  IMAD.MOV.U32 R53, RZ, RZ, R38 ;  /* 0x000000ffff357224 */ /* 0x000fce00078e0026 */
[----:B0----5:R-:W-:Y:S05]  /*2fd0*/  WARPSYNC.COLLECTIVE R15, `(.L_x_49) ;  /* 0x000000000f087348 */ /* 0x021fea0003c00000 */
[----:B------:R-:W-:Y:S01]  /*2fe0*/  NOP ;  /* 0x0000000000007918 */ /* 0x000fe20000000000 */
[----:B0----5:R-:W-:Y:S05]  /*2ff0*/  ENDCOLLECTIVE ;  /* 0x000000000000791b */ /* 0x021fea0003800000 */
.L_x_49:
[----:B------:R-:W-:Y:S02]  /*3000*/  @!P0 IMAD.MOV.U32 R10, RZ, RZ, R11 ;  /* 0x000000ffff0a8224 */ /* 0x000fe400078e000b */
[----:B------:R-:W-:-:S07]  /*3010*/  IMAD.MOV.U32 R11, RZ, RZ, 0x1f ;  /* 0x0000001fff0b7424 */ /* 0x000fce00078e00ff */
[----:B------:R-:W-:Y:S05]  /*3020*/  WARPSYNC.COLLECTIVE R15, `(.L_x_50) ;  /* 0x000000000f087348 */ /* 0x000fea0003c00000 */
[----:B------:R0:W1:Y:S02]  /*3030*/  SHFL.IDX P6, R14, R13, R12, R11 ;  /* 0x0000000c0d0e7389 */ /* 0x00006400000c000b */
[----:B01----:R-:W-:Y:S05]  /*3040*/  ENDCOLLECTIVE ;  /* 0x000000000000791b */ /* 0x003fea0003800000 */
.L_x_50:
[----:B------:R-:W-:Y:S01]  /*3050*/  IMAD.MOV.U32 R12, RZ, RZ, R32 ;  /* 0x000000ffff0c7224 */ /* 0x000fe200078e0020 */
[----:B------:R-:W-:-:S07]  /*3060*/  MOV R26, R14 ;  /* 0x0000000e001a7202 */ /* 0x000fce0000000f00 */
[----:B------:R-:W-:Y:S05]  /*3070*/  WARPSYNC.COLLECTIVE R15, `(.L_x_51) ;  /* 0x000000000f087348 */ /* 0x000fea0003c00000 */
[----:B------:R0:W1:Y:S02]  /*3080*/  SHFL.IDX P6, R14, R13, R12, R11 ;  /* 0x0000000c0d0e7389 */ /* 0x00006400000c000b */
[----:B01----:R-:W-:Y:S05]  /*3090*/  ENDCOLLECTIVE ;  /* 0x000000000000791b */ /* 0x003fea0003800000 */
.L_x_51:
[----:B------:R-:W-:Y:S01]  /*30a0*/  IMAD.MOV.U32 R12, RZ, RZ, R34 ;  /* 0x000000ffff0c7224 */ /* 0x000fe200078e0022 */
[----:B------:R-:W-:-:S07]  /*30b0*/  MOV R32, R14 ;  /* 0x0000000e00207202 */ /* 0x000fce0000000f00 */
[----:B------:R-:W-:Y:S05]  /*30c0*/  WARPSYNC.COLLECTIVE R15, `(.L_x_52) ;  /* 0x000000000f087348 */ /* 0x000fea0003c00000 */
[----:B------:R0:W1:Y:S02]  /*30d0*/  SHFL.IDX P6, R14, R13, R12, R11 ;  /* 0x0000000c0d0e7389 */ /* 0x00006400000c000b */
[----:B01----:R-:W-:Y:S05]  /*30e0*/  ENDCOLLECTIVE ;  /* 0x000000000000791b */ /* 0x003fea0003800000 */
.L_x_52:
[----:B------:R-:W-:Y:S01]  /*30f0*/  IMAD.MOV.U32 R12, RZ, RZ, R36 ;  /* 0x000000ffff0c7224 */ /* 0x000fe200078e0024 */
[----:B------:R-:W-:-:S07]  /*3100*/  MOV R34, R14 ;  /* 0x0000000e00227202 */ /* 0x000fce0000000f00 */
[----:B------:R-:W-:Y:S05]  /*3110*/  WARPSYNC.COLLECTIVE R15, `(.L_x_53) ;  /* 0x000000000f087348 */ /* 0x000fea0003c00000 */
[----:B------:R0:W1:Y:S02]  /*3120*/  SHFL.IDX P6, R14, R13, R12, R11 ;  /* 0x0000000c0d0e7389 */ /* 0x00006400000c000b */
[----:B01----:R-:W-:Y:S05]  /*3130*/  ENDCOLLECTIVE ;  /* 0x000000000000791b */ /* 0x003fea0003800000 */
.L_x_53:
[----:B------:R-:W-:Y:S01]  /*3140*/  @!P0 MOV R21, R48 ;  /* 0x0000003000158202 */ /* 0x000fe20000000f00 */
[----:B------:R-:W-:Y:S01]  /*3150*/  @!P0 IMAD.MOV.U32 R20, RZ, RZ, R52 ;  /* 0x000000ffff148224 */ /* 0x000fe200078e0034 */
[----:B------:R-:W-:Y:S02]  /*3160*/  @!P0 MOV R16, R58 ;  /* 0x0000003a00108202 */ /* 0x000fe40000000f00 */
[----:B------:R-:W-:Y:S01]  /*3170*/  @!P0 MOV R17, R59 ;  /* 0x0000003b00118202 */ /* 0x000fe20000000f00 */
[----:B------:R-:W-:Y:S01]  /*3180*/  FFMA R35, R20, R32, R35 ;  /* 0x0000002014237223 */ /* 0x000fe20000000023 */
[----:B------:R-:W-:Y:S01]  /*3190*/  FFMA R28, R21, R26, R28 ;  /* 0x0000001a151c7223 */ /* 0x000fe2000000001c */
[----:B------:R-:W-:Y:S01]  /*31a0*/  FFMA R37, R16, R34, R37 ;  /* 0x0000002210257223 */ /* 0x000fe20000000025 */
[----:B------:R-:W-:Y:S01]  /*31b0*/  MOV R32, R33 ;  /* 0x0000002100207202 */ /* 0x000fe20000000f00 */
[----:B------:R-:W-:Y:S06]  /*31c0*/  BRA `(.L_x_54) ;  /* 0xffffffe4003c7947 */ /* 0x000fec000383ffff */
.L_x_11:
[----:B------:R-:W-:Y:S01]  /*31d0*/  BSSY B0, `(.L_x_55) ;  /* 0x0000009000007945 */ /* 0x000fe20003800000 */
[----:B------:R-:W-:Y:S01]  /*31e0*/  ISETP.GE.AND P0, PT, R41, R22, PT ;  /* 0x000000162900720c */ /* 0x000fe20003f06270 */
[C---:B0-----:R-:W-:Y:S01]  /*31f0*/  VIADD R8, R24.reuse, 0x2 ;  /* 0x0000000218087836 */ /* 0x041fe20000000000 */
[C---:B------:R-:W-:Y:S01]  /*3200*/  IADD3 R34, PT, PT, R24.reuse, 0x1, RZ ;  /* 0x0000000118227810 */ /* 0x040fe20007ffe0ff */
[----:B------:R-:W-:Y:S01]  /*3210*/  IMAD.MOV.U32 R15, RZ, RZ, -0x1 ;  /* 0xffffffffff0f7424 */ /* 0x000fe200078e00ff */
[----:B------:R-:W-:-:S09]  /*3220*/  IADD3 R0, PT, PT, R24, 0x3, RZ ;  /* 0x0000000318007810 */ /* 0x000fd20007ffe0ff */
[----:B-----5:R-:W-:Y:S05]  /*3230*/  WARPSYNC.COLLECTIVE R15, `(.L_x_56) ;  /* 0x000000000f087348 */ /* 0x020fea0003c00000 */
[----:B------:R-:W-:Y:S01]  /*3240*/  NOP ;  /* 0x0000000000007918 */ /* 0x000fe20000000000 */
[----:B-----5:R-:W-:Y:S05]  /*3250*/  ENDCOLLECTIVE ;  /* 0x000000000000791b */ /* 0x020fea0003800000 */
.L_x_56:
[----:B------:R-:W-:Y:S05]  /*3260*/  BSYNC B0 ;  /* 0x0000000000007941 */ /* 0x000fea0003800000 */
.L_x_55:
[----:B------:R-:W-:Y:S01]  /*3270*/  HFMA2 R11, -RZ, RZ, 0, 1.847743988037109375e-06 ;  /* 0x0000001fff0b7431 */ /* 0x000fe200000001ff */
[----:B------:R-:W-:Y:S01]  /*3280*/  MOV R13, R17 ;  /* 0x00000011000d7202 */ /* 0x000fe20000000f00 */
[----:B------:R-:W-:Y:S02]  /*3290*/  IMAD.MOV.U32 R12, RZ, RZ, R24 ;  /* 0x000000ffff0c7224 */ /* 0x000fe400078e0018 */
[----:B------:R-:W-:Y:S02]  /*32a0*/  IMAD.MOV.U32 R15, RZ, RZ, -0x1 ;  /* 0xffffffffff0f7424 */ /* 0x000fe400078e00ff */
[----:B------:R-:W-:-:S07]  /*32b0*/  @!P0 IMAD.WIDE.U32 R2, R47, 0x4, R44 ;  /* 0x000000042f028825 */ /* 0x000fce00078e002c */
[----:B------:R-:W-:Y:S05]  /*32c0*/  WARPSYNC.COLLECTIVE R15, `(.L_x_57) ;  /* 0x000000000f087348 */ /* 0x000fea0003c00000 */
[----:B------:R0:W1:Y:S02]  /*32d0*/  SHFL.IDX P6, R14, R13, R12, R11 ;  /* 0x0000000c0d0e7389 */ /* 0x00006400000c000b */
[----:B01----:R-:W-:Y:S05]  /*32e0*/  ENDCOLLECTIVE ;  /* 0x000000000000791b */ /* 0x003fea0003800000 */
.L_x_57:
[----:B------:R-:W-:-:S04]  /*32f0*/  @!P0 IMAD.WIDE.U32 R4, R22, 0x4, R2 ;  /* 0x0000000416048825 */ /* 0x000fc800078e0002 */
[----:B------:R-:W-:-:S04]  /*3300*/  @!P0 IMAD.WIDE.U32 R6, R42, 0x4, R2 ;  /* 0x000000042a068825 */ /* 0x000fc800078e0002 */
[----:B------:R-:W-:-:S04]  /*3310*/  @!P0 IMAD.WIDE.U32 R40, R43, 0x4, R2 ;  /* 0x000000042b288825 */ /* 0x000fc800078e0002 */
[----:B------:R-:W-:Y:S01]  /*3320*/  IMAD.MOV.U32 R12, RZ, RZ, R34 ;  /* 0x000000ffff0c7224 */ /* 0x000fe200078e0022 */
[----:B------:R-:W-:-:S07]  /*3330*/  MOV R26, R14 ;  /* 0x0000000e001a7202 */ /* 0x000fce0000000f00 */
[----:B------:R-:W-:Y:S05]  /*3340*/  WARPSYNC.COLLECTIVE R15, `(.L_x_58) ;  /* 0x000000000f087348 */ /* 0x000fea0003c00000 */
[----:B------:R0:W1:Y:S02]  /*3350*/  SHFL.IDX P6, R14, R13, R12, R11 ;  /* 0x0000000c0d0e7389 */ /* 0x00006400000c000b */
[----:B01----:R-:W-:Y:S05]  /*3360*/  ENDCOLLECTIVE ;  /* 0x000000000000791b */ /* 0x003fea0003800000 */
.L_x_58:
[----:B------:R-:W-:Y:S01]  /*3370*/  IMAD.MOV.U32 R12, RZ, RZ, R8 ;  /* 0x000000ffff0c7224 */ /* 0x000fe200078e0008 */
[----:B------:R-:W-:-:S07]  /*3380*/  MOV R9, R14 ;  /* 0x0000000e00097202 */ /* 0x000fce0000000f00 */
[----:B------:R-:W-:Y:S05]  /*3390*/  WARPSYNC.COLLECTIVE R15, `(.L_x_59) ;  /* 0x000000000f087348 */ /* 0x000fea0003c00000 */
[----:B------:R0:W1:Y:S02]  /*33a0*/  SHFL.IDX P6, R14, R13, R12, R11 ;  /* 0x0000000c0d0e7389 */ /* 0x00006400000c000b */
[----:B01----:R-:W-:Y:S05]  /*33b0*/  ENDCOLLECTIVE ;  /* 0x000000000000791b */ /* 0x003fea0003800000 */
.L_x_59:
[----:B------:R-:W-:Y:S01]  /*33c0*/  IMAD.MOV.U32 R12, RZ, RZ, R0 ;  /* 0x000000ffff0c7224 */ /* 0x000fe200078e0000 */
[----:B------:R-:W-:-:S07]  /*33d0*/  MOV R8, R14 ;  /* 0x0000000e00087202 */ /* 0x000fce0000000f00 */
[----:B------:R-:W-:Y:S05]  /*33e0*/  WARPSYNC.COLLECTIVE R15, `(.L_x_60) ;  /* 0x000000000f087348 */ /* 0x000fea0003c00000 */
[----:B------:R0:W1:Y:S02]  /*33f0*/  SHFL.IDX P6, R14, R13, R12, R11 ;  /* 0x0000000c0d0e7389 */ /* 0x00006400000c000b */
[----:B01----:R-:W-:Y:S05]  /*3400*/  ENDCOLLECTIVE ;  /* 0x000000000000791b */ /* 0x003fea0003800000 */
.L_x_60:
[C---:B------:R-:W-:Y:S02]  /*3410*/  @!P0 R2UR UR6, R18.reuse ;  /* 0x00000000120682ca */ /* 0x040fe400000e0000 */
[C---:B------:R-:W-:Y:S02]  /*3420*/  @!P0 R2UR UR7, R19.reuse ;  /* 0x00000000130782ca */ /* 0x040fe400000e0000 */
[C---:B------:R-:W-:Y:S02]  /*3430*/  @!P0 R2UR UR4, R18.reuse ;  /* 0x00000000120482ca */ /* 0x040fe400000e0000 */
[C---:B------:R-:W-:Y:S02]  /*3440*/  @!P0 R2UR UR5, R19.reuse ;  /* 0x00000000130582ca */ /* 0x040fe400000e0000 */
[----:B------:R-:W-:Y:S02]  /*3450*/  @!P0 R2UR UR8, R18 ;  /* 0x00000000120882ca */ /* 0x000fe400000e0000 */
[----:B------:R-:W-:-:S02]  /*3460*/  @!P0 R2UR UR9, R19 ;  /* 0x00000000130982ca */ /* 0x000fc400000e0000 */
[----:B------:R-:W-:Y:S02]  /*3470*/  @!P0 R2UR UR10, R18 ;  /* 0x00000000120a82ca */ /* 0x000fe400000e0000 */
[----:B------:R-:W-:Y:S01]  /*3480*/  @!P0 R2UR UR11, R19 ;  /* 0x00000000130b82ca */ /* 0x000fe200000e0000 */
[----:B------:R0:W5:Y:S04]  /*3490*/  @!P0 LDG.E.CONSTANT R5, desc[UR6][R4.64+0x80] ;  /* 0x0000800604058981 */ /* 0x000168000c1e9900 */
[----:B------:R0:W5:Y:S04]  /*34a0*/  @!P0 LDG.E.CONSTANT R22, desc[UR4][R2.64+0x80] ;  /* 0x0000800402168981 */ /* 0x000168000c1e9900 */
[----:B------:R0:W5:Y:S01]  /*34b0*/  @!P0 LDG.E.CONSTANT R6, desc[UR8][R6.64+0x80] ;  /* 0x0000800806068981 */ /* 0x000162000c1e9900 */
[----:B------:R-:W-:Y:S01]  /*34c0*/  VIADD R12, R24, 0x10 ;  /* 0x00000010180c7836 */ /* 0x000fe20000000000 */
[----:B------:R-:W-:-:S02]  /*34d0*/  MOV R0, R14 ;  /* 0x0000000e00007202 */ /* 0x000fc40000000f00 */
[----:B------:R0:W5:Y:S05]  /*34e0*/  @!P0 LDG.E.CONSTANT R40, desc[UR10][R40.64+0x80] ;  /* 0x0000800a28288981 */ /* 0x00016a000c1e9900 */
[----:B0----5:R-:W-:Y:S05]  /*34f0*/  WARPSYNC.COLLECTIVE R15, `(.L_x_61) ;  /* 0x000000000f087348 */ /* 0x021fea0003c00000 */
[----:B------:R-:W-:Y:S01]  /*3500*/  NOP ;  /* 0x0000000000007918 */ /* 0x000fe20000000000 */
[----:B0----5:R-:W-:Y:S05]  /*3510*/  ENDCOLLECTIVE ;  /* 0x000000000000791b */ /* 0x021fea0003800000 */
.L_x_61:
[----:B------:R-:W-:Y:S05]  /*3520*/  WARPSYNC.COLLECTIVE R15, `(.L_x_62) ;  /* 0x000000000f087348 */ /* 0x000fea0003c00000 */
[----:B------:R0:W1:Y:S02]  /*3530*/  SHFL.IDX P6, R14, R13, R12, R11 ;  /* 0x0000000c0d0e7389 */ /* 0x00006400000c000b */
[----:B01----:R-:W-:Y:S05]  /*3540*/  ENDCOLLECTIVE ;  /* 0x000000000000791b */ /* 0x003fea0003800000 */
.L_x_62:
[----:B------:R-:W-:-:S05]  /*3550*/  IADD3 R36, PT, PT, R24, 0x11, RZ ;  /* 0x0000001118247810 */ /* 0x000fca0007ffe0ff */
[----:B------:R-:W-:Y:S01]  /*3560*/  IMAD.MOV.U32 R12, RZ, RZ, R36 ;  /* 0x000000ffff0c7224 */ /* 0x000fe200078e0024 */
[----:B------:R-:W-:-:S07]  /*3570*/  MOV R3, R14 ;  /* 0x0000000e00037202 */ /* 0x000fce0000000f00 */
[----:B------:R-:W-:Y:S05]  /*3580*/  WARPSYNC.COLLECTIVE R15, `(.L_x_63) ;  /* 0x000000000f087348 */ /* 0x000fea0003c00000 */
[----:B------:R0:W1:Y:S02]  /*3590*/  SHFL.IDX P6, R14, R13, R12, R11 ;  /* 0x0000000c0d0e7389 */ /* 0x00006400000c000b */
[----:B01----:R-:W-:Y:S05]  /*35a0*/  ENDCOLLECTIVE ;  /* 0x000000000000791b */ /* 0x003fea0003800000 */
.L_x_63:
[----:B------:R-:W-:-:S04]  /*35b0*/  VIADD R38, R24, 0x12 ;  /* 0x0000001218267836 */ /* 0x000fc80000000000 */
[----:B------:R-:W-:Y:S01]  /*35c0*/  IMAD.MOV.U32 R12, RZ, RZ, R38 ;  /* 0x000000ffff0c7224 */ /* 0x000fe200078e0026 */
[----:B------:R-:W-:-:S07]  /*35d0*/  MOV R2, R14 ;  /* 0x0000000e00027202 */ /* 0x000fce0000000f00 */
[----:B------:R-:W-:Y:S05]  /*35e0*/  WARPSYNC.COLLECTIVE R15, `(.L_x_64) ;  /* 0x000000000f087348 */ /* 0x000fea0003c00000 */
[----:B------:R0:W1:Y:S02]  /*35f0*/  SHFL.IDX P6, R14, R13, R12, R11 ;  /* 0x0000000c0d0e7389 */ /* 0x00006400000c000b */
[----:B01----:R-:W-:Y:S05]  /*3600*/  ENDCOLLECTIVE ;  /* 0x000000000000791b */ /* 0x003fea0003800000 */
.L_x_64:
[----:B------:R-:W-:-:S05]  /*3610*/  VIADD R24, R24, 0x13 ;  /* 0x0000001318187836 */ /* 0x000fca0000000000 */
[----:B------:R-:W-:Y:S02]  /*3620*/  MOV R12, R24 ;  /* 0x00000018000c7202 */ /* 0x000fe40000000f00 */
[----:B------:R-:W-:-:S07]  /*3630*/  MOV R4, R14 ;  /* 0x0000000e00047202 */ /* 0x000fce0000000f00 */
[----:B------:R-:W-:Y:S05]  /*3640*/  WARPSYNC.COLLECTIVE R15, `(.L_x_65) ;  /* 0x000000000f087348 */ /* 0x000fea0003c00000 */
[----:B------:R0:W1:Y:S02]  /*3650*/  SHFL.IDX P6, R14, R13, R12, R11 ;  /* 0x0000000c0d0e7389 */ /* 0x00006400000c000b */
[----:B01----:R-:W-:Y:S05]  /*3660*/  ENDCOLLECTIVE ;  /* 0x000000000000791b */ /* 0x003fea0003800000 */
.L_x_65:
[----:B------:R-:W-:Y:S01]  /*3670*/  FFMA R53, R20, R9, R53 ;  /* 0x0000000914357223 */ /* 0x000fe20000000035 */
[----:B------:R-:W-:Y:S01]  /*3680*/  FFMA R32, R21, R26, R32 ;  /* 0x0000001a15207223 */ /* 0x000fe20000000020 */
[----:B------:R-:W-:Y:S01]  /*3690*/  FFMA R25, R16, R8, R25 ;  /* 0x0000000810197223 */ /* 0x000fe20000000019 */
[----:B------:R-:W-:Y:S01]  /*36a0*/  FFMA R23, R10, R0, R23 ;  /* 0x000000000a177223 */ /* 0x000fe20000000017 */
[----:B------:R-:W-:Y:S01]  /*36b0*/  @!P0 MOV R20, R5 ;  /* 0x0000000500148202 */ /* 0x000fe20000000f00 */
[----:B------:R-:W-:Y:S02]  /*36c0*/  @!P0 IMAD.MOV.U32 R21, RZ, RZ, R22 ;  /* 0x000000ffff158224 */ /* 0x000fe400078e0016 */
[----:B------:R-:W-:Y:S02]  /*36d0*/  @!P0 IMAD.MOV.U32 R16, RZ, RZ, R6 ;  /* 0x000000ffff108224 */ /* 0x000fe400078e0006 */
[----:B------:R-:W-:Y:S01]  /*36e0*/  FFMA R28, R3, R21, R28 ;  /* 0x00000015031c7223 */ /* 0x000fe2000000001c */
[----:B------:R-:W-:Y:S01]  /*36f0*/  FFMA R35, R2, R20, R35 ;  /* 0x0000001402237223 */ /* 0x000fe20000000023 */
[----:B------:R-:W-:Y:S01]  /*3700*/  @!P0 MOV R10, R40 ;  /* 0x00000028000a8202 */ /* 0x000fe20000000f00 */
[----:B------:R-:W-:Y:S01]  /*3710*/  FFMA R37, R4, R16, R37 ;  /* 0x0000001004257223 */ /* 0x000fe20000000025 */
[----:B------:R-:W-:Y:S06]  /*3720*/  BRA `(.L_x_66) ;  /* 0xffffffe000d47947 */ /* 0x000fec000383ffff */
.L_x_67:
[----:B------:R-:W-:-:S00]  /*3730*/  BRA `(.L_x_67) ;  /* 0xfffffffc00fc7947 */ /* 0x000fc0000383ffff */
[----:B------:R-:W-:-:S00]  /*3740*/  NOP ;  /* 0x0000000000007918 */ /* 0x000fc00000000000 */
        /* <DEDUP_REMOVED lines=11> */
.L_x_68:


//--------------------- .nv.global.init           --------------------------
	.section	.nv.global.init,"aw",@progbits
.nv.global.init:
	.type		$str$5,@object
	.size		$str$5,($str$4 - $str$5)
$str$5:
        /*0000*/ 	.byte	0x6e, 0x20, 0x25, 0x20, 0x62, 0x6c, 0x6f, 0x63, 0x6b, 0x5f, 0x73, 0x69, 0x7a, 0x65, 0x20, 0x3d
        /*0010*/ 	.byte	0x3d, 0x20, 0x30, 0x00
	.type		$str$4,@object
	.size		$str$4,($str$3 - $str$4)
$str$4:
        /*0014*/ 	.byte	0x6d, 0x20, 0x25, 0x20, 0x62, 0x6c, 0x6f, 0x63, 0x6b, 0x5f, 0x73, 0x69, 0x7a, 0x65, 0x20, 0x3d
        /*0024*/ 	.byte	0x3d, 0x20, 0x30, 0x00
	.type		$str$3,@object
	.size		$str$3,($str$2 - $str$3)
$str$3:
        /*0028*/ 	.byte	0x62, 0x6c, 0x6f, 0x63, 0x6b, 0x44, 0x69, 0x6d, 0x2e, 0x79, 0x20, 0x3d, 0x3d, 0x20, 0x64, 0x69
        /*0038*/ 	.byte	0x76, 0x5f, 0x73, 0x69, 0x7a, 0x65, 0x00
	.type		$str$2,@object
	.size		$str$2,($str$1 - $str$2)
$str$2:
        /*003f*/ 	.byte	0x62, 0x6c, 0x6f, 0x63, 0x6b, 0x44, 0x69, 0x6d, 0x2e, 0x78, 0x20, 0x3d, 0x3d, 0x20, 0x77, 0x61
        /*004f*/ 	.byte	0x72, 0x70, 0x53, 0x69, 0x7a, 0x65, 0x00
	.type		$str$1,@object
	.size		$str$1,($str - $str$1)
$str$1:
        /*0056*/ 	.byte	0x2f, 0x74, 0x6d, 0x70, 0x2f, 0x73, 0x61, 0x73, 0x73, 0x5f, 0x63, 0x75, 0x5f, 0x79, 0x62, 0x74
        /*0066*/ 	.byte	0x6a, 0x7a, 0x64, 0x74, 0x77, 0x2f, 0x6b, 0x2e, 0x63, 0x75, 0x00
	.type		$str,@object
	.size		$str,(__unnamed_1 - $str)
$str:
        /*0071*/ 	.byte	0x67, 0x72, 0x69, 0x64, 0x44, 0x69, 0x6d, 0x2e, 0x78, 0x20, 0x3d, 0x3d, 0x20, 0x67, 0x72, 0x69
        /*0081*/ 	.byte	0x64, 0x44, 0x69, 0x6d, 0x2e, 0x7a, 0x20, 0x3d, 0x3d, 0x20, 0x31, 0x00
	.type		__unnamed_1,@object
	.size		__unnamed_1,(.L_0 - __unnamed_1)
__unnamed_1:
        /*008d*/ 	.byte	0x76, 0x6f, 0x69, 0x64, 0x20, 0x73, 0x67, 0x65, 0x6d, 0x76, 0x5f, 0x64, 0x65, 0x76, 0x28, 0x69
        /*009d*/ 	.byte	0x6e, 0x74, 0x2c, 0x20, 0x69, 0x6e, 0x74, 0x2c, 0x20, 0x63, 0x6f, 0x6e, 0x73, 0x74, 0x20, 0x66
        /*00ad*/ 	.byte	0x6c, 0x6f, 0x61, 0x74, 0x20, 0x2a, 0x2c, 0x20, 0x63, 0x6f, 0x6e, 0x73, 0x74, 0x20, 0x66, 0x6c
        /*00bd*/ 	.byte	0x6f, 0x61, 0x74, 0x20, 0x2a, 0x2c, 0x20, 0x66, 0x6c, 0x6f, 0x61, 0x74, 0x20, 0x2a, 0x29, 0x00
.L_0:


//--------------------- .nv.shared.reserved.0     --------------------------
	.section	.nv.shared.reserved.0,"aw",@nobits
	.weak		__nv_reservedSMEM_offset_0_alias
	.size		__nv_reservedSMEM_offset_0_alias, 0, 64
	.other		__nv_reservedSMEM_offset_0_alias,@"STO_CUDA_RESERVED_SHARED STV_DEFAULT"
__nv_reservedSMEM_offset_0_alias:
	.zero		0
	.zero		64


//--------------------- .nv.constant0._Z9sgemv_deviiPKfS0_Pf --------------------------
	.section	.nv.constant0._Z9sgemv_deviiPKfS0_Pf,"a",@progbits
	.sectionflags	@""
	.align	4
.nv.constant0._Z9sgemv_deviiPKfS0_Pf:
	.zero		928


//--------------------- SYMBOLS --------------------------

	.type		.nv.reservedSmem.offset0,@object
	.size		.nv.reservedSmem.offset0,0x4
	.type		__assertfail,@function
